// auto-generated by cutlass_sweep.gemm — config: {"arch": "sm_100", "cluster_m": 1, "cluster_n": 1, "dtype": "int8", "dtype_b": "int8", "layout": "nt", "stages": 0, "tile_k": 32, "tile_m": 128, "tile_n": 48}
#include "cutlass/cutlass.h"
#include "cutlass/gemm/collective/collective_builder.hpp"
#include "cutlass/gemm/device/gemm_universal_adapter.h"
#include "cutlass/gemm/kernel/gemm_universal.hpp"
#include "cutlass/epilogue/collective/collective_builder.hpp"

using ElemA = int8_t;
using ElemB = int8_t;
using ElemCD = int8_t;
using Acc  = int32_t;
using TileShape    = cute::Shape<cute::_128, cute::_48, cute::_32>;
using ClusterShape = cute::Shape<cute::_1, cute::_1, cute::_1>;

using CollectiveEpilogue = typename cutlass::epilogue::collective::CollectiveBuilder<
    cutlass::arch::Sm100, cutlass::arch::OpClassTensorOp,
    TileShape, ClusterShape,
    cutlass::epilogue::collective::EpilogueTileAuto,
    Acc, Acc,
    ElemCD, cutlass::layout::RowMajor, 128 / cutlass::sizeof_bits<ElemCD>::value,
    ElemCD, cutlass::layout::RowMajor, 128 / cutlass::sizeof_bits<ElemCD>::value,
    cutlass::epilogue::collective::EpilogueScheduleAuto
  >::CollectiveOp;

using CollectiveMainloop = typename cutlass::gemm::collective::CollectiveBuilder<
    cutlass::arch::Sm100, cutlass::arch::OpClassTensorOp,
    ElemA, cutlass::layout::RowMajor, 128 / cutlass::sizeof_bits<ElemA>::value,
    ElemB, cutlass::layout::ColumnMajor, 128 / cutlass::sizeof_bits<ElemB>::value,
    Acc,
    TileShape, ClusterShape,
    cutlass::gemm::collective::StageCountAutoCarveout<static_cast<int>(sizeof(typename CollectiveEpilogue::SharedStorage))>,
    cutlass::gemm::collective::KernelScheduleAuto
  >::CollectiveOp;

using GemmKernel = cutlass::gemm::kernel::GemmUniversal<
    cute::Shape<int,int,int,int>,
    CollectiveMainloop,
    CollectiveEpilogue
>;
using Gemm = cutlass::gemm::device::GemmUniversalAdapter<GemmKernel>;

// Force the device kernel symbol into the cubin without needing a host main.
auto* _anchor = &cutlass::device_kernel<GemmKernel>;


// ===== COMPILED SASS (sm_100a) =====

	.target	sm_100a

	.elftype	@"ET_EXEC"


//--------------------- .note.nv.tkinfo           --------------------------
	.section	.note.nv.tkinfo,"",@"SHT_NOTE"
	.sectionflags	@"SHF_NOTE_NV_TKINFO"
	.tkinfo
        /*0018*/ 	.word	0x00000002
        /*0030*/ 	.string	""
        /*0030*/ 	.string	"ptxas"
        /*0030*/ 	.string	"Cuda compilation tools, release 13.0, V13.0.88"
        /*0030*/ 	.string	"Build cuda_13.0.r13.0/compiler.36424714_0"
        /*0030*/ 	.string	"-arch sm_100a -m 64 "



//--------------------- .note.nv.cuinfo           --------------------------
	.section	.note.nv.cuinfo,"",@"SHT_NOTE"
	.sectionflags	@"SHF_NOTE_NV_CUINFO"
        /*0018*/ 	.short	0x0002
        /*001a*/ 	.short	0x0064
        /*001c*/ 	.short	0x0082
	.zero		2


//--------------------- .nv.info                  --------------------------
	.section	.nv.info,"",@"SHT_CUDA_INFO"
	.align	4


	//----- nvinfo : EIATTR_REGCOUNT
	.align		4
        /*0000*/ 	.byte	0x04, 0x2f
        /*0002*/ 	.short	(.L_16 - .L_15)
	.align		4
.L_15:
        /*0004*/ 	.word	index@(_ZN7cutlass13device_kernelINS_4gemm6kernel13GemmUniversalIN4cute5tupleIJiiiiEEENS1_10collective13CollectiveMmaINS1_35MainloopSm100TmaUmmaWarpSpecializedILi38ELi2ELi4ENS5_IJNS4_1CILi1EEESB_SB_EEEEENS5_IJNSA_ILi128EEENSA_ILi48EEENSA_ILi32EEEEEEaNS5_IJlSB_lEEEaSI_NS4_8TiledMMAINS4_8MMA_AtomIJNS4_15SM100_MMA_S8_SSIaaiLi128ELi48ELNS4_4UMMA5MajorE0ELSN_0ELNSM_8SaturateE0EEEEEENS4_6LayoutISC_NS5_IJNSA_ILi0EEESS_SS_EEEEENS5_IJNS4_10UnderscoreESV_SV_EEEEENS4_13SM90_TMA_LOADENS4_14ComposedLayoutINS4_7SwizzleILi1ELi4ELi3EEENS4_18smem_ptr_flag_bitsILi8EEENSR_INS5_IJNSA_ILi8EEESG_EEENS5_IJSG_SB_EEEEEEEvNS4_8identityESY_S18_vS19_EENS_8epilogue10collective18CollectiveEpilogueINS1B_23Sm100TmaWarpSpecializedILi1ELi1ELi48ELb0ELb0EEEJSH_NS5_IJNSR_ISE_SB_EENSR_ISF_SB_EEEEEaSI_aSI_NS1B_6fusion15FusionCallbacksIS1F_NS1J_17LinearCombinationIaiaiLNS_15FloatRoundStyleE2EEESH_S1I_JEEENS4_5SM1004TMEM4LOAD26SM100_TMEM_LOAD_32dp32b16xESY_NSZ_INS10_ILi0ELi4ELi3EEES13_NSR_INS5_IJS14_NSA_ILi16EEEEEENS5_IJS1U_SB_EEEEEEENS4_39AutoVectorizingCopyWithAssumedAlignmentILi128EEENS4_14SM90_TMA_STOREES1Y_S20_S20_EEEvvEEEEvNT_6ParamsE)
        /*0008*/ 	.word	0x0000009b


	//----- nvinfo : EIATTR_FRAME_SIZE
	.align		4
.L_16:
        /*000c*/ 	.byte	0x04, 0x11
        /*000e*/ 	.short	(.L_18 - .L_17)
	.align		4
.L_17:
        /*0010*/ 	.word	index@($__internal_2_$__cuda_sm10x_tcgen05_guardrail_trap_unallocated_columns_being_dealloced)
        /*0014*/ 	.word	0x00000000


	//----- nvinfo : EIATTR_FRAME_SIZE
	.align		4
.L_18:
        /*0018*/ 	.byte	0x04, 0x11
        /*001a*/ 	.short	(.L_20 - .L_19)
	.align		4
.L_19:
        /*001c*/ 	.word	index@($__internal_1_$__cuda_sm10x_tcgen05_guardrail_trap_phase_invalid_during_alloc)
        /*0020*/ 	.word	0x00000000


	//----- nvinfo : EIATTR_FRAME_SIZE
	.align		4
.L_20:
        /*0024*/ 	.byte	0x04, 0x11
        /*0026*/ 	.short	(.L_22 - .L_21)
	.align		4
.L_21:
        /*0028*/ 	.word	index@($__internal_0_$__cuda_sm10x_tcgen05_guardrail_trap_col_being_dealloced_not_returned_by_alloc)
        /*002c*/ 	.word	0x00000000


	//----- nvinfo : EIATTR_FRAME_SIZE
	.align		4
.L_22:
        /*0030*/ 	.byte	0x04, 0x11
        /*0032*/ 	.short	(.L_24 - .L_23)
	.align		4
.L_23:
        /*0034*/ 	.word	index@(_ZN7cutlass13device_kernelINS_4gemm6kernel13GemmUniversalIN4cute5tupleIJiiiiEEENS1_10collective13CollectiveMmaINS1_35MainloopSm100TmaUmmaWarpSpecializedILi38ELi2ELi4ENS5_IJNS4_1CILi1EEESB_SB_EEEEENS5_IJNSA_ILi128EEENSA_ILi48EEENSA_ILi32EEEEEEaNS5_IJlSB_lEEEaSI_NS4_8TiledMMAINS4_8MMA_AtomIJNS4_15SM100_MMA_S8_SSIaaiLi128ELi48ELNS4_4UMMA5MajorE0ELSN_0ELNSM_8SaturateE0EEEEEENS4_6LayoutISC_NS5_IJNSA_ILi0EEESS_SS_EEEEENS5_IJNS4_10UnderscoreESV_SV_EEEEENS4_13SM90_TMA_LOADENS4_14ComposedLayoutINS4_7SwizzleILi1ELi4ELi3EEENS4_18smem_ptr_flag_bitsILi8EEENSR_INS5_IJNSA_ILi8EEESG_EEENS5_IJSG_SB_EEEEEEEvNS4_8identityESY_S18_vS19_EENS_8epilogue10collective18CollectiveEpilogueINS1B_23Sm100TmaWarpSpecializedILi1ELi1ELi48ELb0ELb0EEEJSH_NS5_IJNSR_ISE_SB_EENSR_ISF_SB_EEEEEaSI_aSI_NS1B_6fusion15FusionCallbacksIS1F_NS1J_17LinearCombinationIaiaiLNS_15FloatRoundStyleE2EEESH_S1I_JEEENS4_5SM1004TMEM4LOAD26SM100_TMEM_LOAD_32dp32b16xESY_NSZ_INS10_ILi0ELi4ELi3EEES13_NSR_INS5_IJS14_NSA_ILi16EEEEEENS5_IJS1U_SB_EEEEEEENS4_39AutoVectorizingCopyWithAssumedAlignmentILi128EEENS4_14SM90_TMA_STOREES1Y_S20_S20_EEEvvEEEEvNT_6ParamsE)
        /*0038*/ 	.word	0x00000000


	//----- nvinfo : EIATTR_MIN_STACK_SIZE
	.align		4
.L_24:
        /*003c*/ 	.byte	0x04, 0x12
        /*003e*/ 	.short	(.L_26 - .L_25)
	.align		4
.L_25:
        /*0040*/ 	.word	index@(_ZN7cutlass13device_kernelINS_4gemm6kernel13GemmUniversalIN4cute5tupleIJiiiiEEENS1_10collective13CollectiveMmaINS1_35MainloopSm100TmaUmmaWarpSpecializedILi38ELi2ELi4ENS5_IJNS4_1CILi1EEESB_SB_EEEEENS5_IJNSA_ILi128EEENSA_ILi48EEENSA_ILi32EEEEEEaNS5_IJlSB_lEEEaSI_NS4_8TiledMMAINS4_8MMA_AtomIJNS4_15SM100_MMA_S8_SSIaaiLi128ELi48ELNS4_4UMMA5MajorE0ELSN_0ELNSM_8SaturateE0EEEEEENS4_6LayoutISC_NS5_IJNSA_ILi0EEESS_SS_EEEEENS5_IJNS4_10UnderscoreESV_SV_EEEEENS4_13SM90_TMA_LOADENS4_14ComposedLayoutINS4_7SwizzleILi1ELi4ELi3EEENS4_18smem_ptr_flag_bitsILi8EEENSR_INS5_IJNSA_ILi8EEESG_EEENS5_IJSG_SB_EEEEEEEvNS4_8identityESY_S18_vS19_EENS_8epilogue10collective18CollectiveEpilogueINS1B_23Sm100TmaWarpSpecializedILi1ELi1ELi48ELb0ELb0EEEJSH_NS5_IJNSR_ISE_SB_EENSR_ISF_SB_EEEEEaSI_aSI_NS1B_6fusion15FusionCallbacksIS1F_NS1J_17LinearCombinationIaiaiLNS_15FloatRoundStyleE2EEESH_S1I_JEEENS4_5SM1004TMEM4LOAD26SM100_TMEM_LOAD_32dp32b16xESY_NSZ_INS10_ILi0ELi4ELi3EEES13_NSR_INS5_IJS14_NSA_ILi16EEEEEENS5_IJS1U_SB_EEEEEEENS4_39AutoVectorizingCopyWithAssumedAlignmentILi128EEENS4_14SM90_TMA_STOREES1Y_S20_S20_EEEvvEEEEvNT_6ParamsE)
        /*0044*/ 	.word	0x00000000
.L_26:


//--------------------- .nv.compat                --------------------------
	.section	.nv.compat,"",@"SHT_CUDA_COMPAT_INFO"
	.align	4
        /*0000*/ 	.byte	0x02, 0x09, 0x01, 0x00, 0x02, 0x02, 0x03, 0x00, 0x02, 0x05, 0x06, 0x00, 0x03, 0x07, 0x01, 0x01
        /*0010*/ 	.byte	0x02, 0x03, 0x01, 0x00, 0x02, 0x06, 0x01, 0x00, 0x04, 0x0b, 0x08, 0x00, 0x01, 0x00, 0x00, 0x00
        /*0020*/ 	.byte	0x00, 0x00, 0x00, 0x00


//--------------------- .nv.info._ZN7cutlass13device_kernelINS_4gemm6kernel13GemmUniversalIN4cute5tupleIJiiiiEEENS1_10collective13CollectiveMmaINS1_35MainloopSm100TmaUmmaWarpSpecializedILi38ELi2ELi4ENS5_IJNS4_1CILi1EEESB_SB_EEEEENS5_IJNSA_ILi128EEENSA_ILi48EEENSA_ILi32EEEEEEaNS5_IJlSB_lEEEaSI_NS4_8TiledMMAINS4_8MMA_AtomIJNS4_15SM100_MMA_S8_SSIaaiLi128ELi48ELNS4_4UMMA5MajorE0ELSN_0ELNSM_8SaturateE0EEEEEENS4_6LayoutISC_NS5_IJNSA_ILi0EEESS_SS_EEEEENS5_IJNS4_10UnderscoreESV_SV_EEEEENS4_13SM90_TMA_LOADENS4_14ComposedLayoutINS4_7SwizzleILi1ELi4ELi3EEENS4_18smem_ptr_flag_bitsILi8EEENSR_INS5_IJNSA_ILi8EEESG_EEENS5_IJSG_SB_EEEEEEEvNS4_8identityESY_S18_vS19_EENS_8epilogue10collective18CollectiveEpilogueINS1B_23Sm100TmaWarpSpecializedILi1ELi1ELi48ELb0ELb0EEEJSH_NS5_IJNSR_ISE_SB_EENSR_ISF_SB_EEEEEaSI_aSI_NS1B_6fusion15FusionCallbacksIS1F_NS1J_17LinearCombinationIaiaiLNS_15FloatRoundStyleE2EEESH_S1I_JEEENS4_5SM1004TMEM4LOAD26SM100_TMEM_LOAD_32dp32b16xESY_NSZ_INS10_ILi0ELi4ELi3EEES13_NSR_INS5_IJS14_NSA_ILi16EEEEEENS5_IJS1U_SB_EEEEEEENS4_39AutoVectorizingCopyWithAssumedAlignmentILi128EEENS4_14SM90_TMA_STOREES1Y_S20_S20_EEEvvEEEEvNT_6ParamsE --------------------------
	.section	.nv.info._ZN7cutlass13device_kernelINS_4gemm6kernel13GemmUniversalIN4cute5tupleIJiiiiEEENS1_10collective13CollectiveMmaINS1_35MainloopSm100TmaUmmaWarpSpecializedILi38ELi2ELi4ENS5_IJNS4_1CILi1EEESB_SB_EEEEENS5_IJNSA_ILi128EEENSA_ILi48EEENSA_ILi32EEEEEEaNS5_IJlSB_lEEEaSI_NS4_8TiledMMAINS4_8MMA_AtomIJNS4_15SM100_MMA_S8_SSIaaiLi128ELi48ELNS4_4UMMA5MajorE0ELSN_0ELNSM_8SaturateE0EEEEEENS4_6LayoutISC_NS5_IJNSA_ILi0EEESS_SS_EEEEENS5_IJNS4_10UnderscoreESV_SV_EEEEENS4_13SM90_TMA_LOADENS4_14ComposedLayoutINS4_7SwizzleILi1ELi4ELi3EEENS4_18smem_ptr_flag_bitsILi8EEENSR_INS5_IJNSA_ILi8EEESG_EEENS5_IJSG_SB_EEEEEEEvNS4_8identityESY_S18_vS19_EENS_8epilogue10collective18CollectiveEpilogueINS1B_23Sm100TmaWarpSpecializedILi1ELi1ELi48ELb0ELb0EEEJSH_NS5_IJNSR_ISE_SB_EENSR_ISF_SB_EEEEEaSI_aSI_NS1B_6fusion15FusionCallbacksIS1F_NS1J_17LinearCombinationIaiaiLNS_15FloatRoundStyleE2EEESH_S1I_JEEENS4_5SM1004TMEM4LOAD26SM100_TMEM_LOAD_32dp32b16xESY_NSZ_INS10_ILi0ELi4ELi3EEES13_NSR_INS5_IJS14_NSA_ILi16EEEEEENS5_IJS1U_SB_EEEEEEENS4_39AutoVectorizingCopyWithAssumedAlignmentILi128EEENS4_14SM90_TMA_STOREES1Y_S20_S20_EEEvvEEEEvNT_6ParamsE,"",@"SHT_CUDA_INFO"
	.sectionflags	@""
	.align	4


	//----- nvinfo : EIATTR_CUDA_API_VERSION
	.align		4
        /*0000*/ 	.byte	0x04, 0x37
        /*0002*/ 	.short	(.L_28 - .L_27)
.L_27:
        /*0004*/ 	.word	0x00000082


	//----- nvinfo : EIATTR_KPARAM_INFO
	.align		4
.L_28:
        /*0008*/ 	.byte	0x04, 0x17
        /*000a*/ 	.short	(.L_30 - .L_29)
.L_29:
        /*000c*/ 	.word	0x00000000
        /*0010*/ 	.short	0x0000
        /*0012*/ 	.short	0x0000
        /*0014*/ 	.byte	0x00, 0xf0, 0x01, 0x20


	//----- nvinfo : EIATTR_AT_ENTRY_FRAGMENTS
	.align		4
.L_30:
        /*0018*/ 	.byte	0x04, 0x4f
        /*001a*/ 	.short	(.L_32 - .L_31)


	//   ....[0]....
.L_31:
        /*001c*/ 	.word	0x00000006


	//----- nvinfo : EIATTR_RESERVED_SMEM_USED
	.align		4
.L_32:
        /*0020*/ 	.byte	0x01, 0x41
	.zero		2


	//----- nvinfo : EIATTR_SPARSE_MMA_MASK
	.align		4
        /*0024*/ 	.byte	0x03, 0x50
        /*0026*/ 	.short	0x0000


	//----- nvinfo : EIATTR_TCGEN05_1CTA_USED
	.align		4
        /*0028*/ 	.byte	0x01, 0x51
	.zero		2


	//----- nvinfo : EIATTR_MAXREG_COUNT
	.align		4
        /*002c*/ 	.byte	0x03, 0x1b
        /*002e*/ 	.short	0x00ff


	//----- nvinfo : EIATTR_NUM_BARRIERS
	.align		4
        /*0030*/ 	.byte	0x02, 0x4c
        /*0032*/ 	.byte	0x07
	.zero		1


	//----- nvinfo : EIATTR_EXTERNS
	.align		4
        /*0034*/ 	.byte	0x04, 0x0f
        /*0036*/ 	.short	(.L_34 - .L_33)


	//   ....[0]....
	.align		4
.L_33:
        /*0038*/ 	.word	index@(__assertfail)


	//----- nvinfo : EIATTR_MERCURY_ISA_VERSION
	.align		4
.L_34:
        /*003c*/ 	.byte	0x03, 0x5f
        /*003e*/ 	.short	0x0101


	//----- nvinfo : EIATTR_INT_WARP_WIDE_INSTR_OFFSETS
	.align		4
        /*0040*/ 	.byte	0x04, 0x31
        /*0042*/ 	.short	(.L_36 - .L_35)


	//   ....[0]....
.L_35:
        /*0044*/ 	.word	0x000021e0


	//   ....[1]....
        /*0048*/ 	.word	0x00004e10


	//   ....[2]....
        /*004c*/ 	.word	0x00004e30


	//   ....[3]....
        /*0050*/ 	.word	0x00004e60


	//   ....[4]....
        /*0054*/ 	.word	0x00005890


	//   ....[5]....
        /*0058*/ 	.word	0x00005920


	//   ....[6]....
        /*005c*/ 	.word	0x00005950


	//   ....[7]....
        /*0060*/ 	.word	0x00005a20


	//----- nvinfo : EIATTR_COOP_GROUP_MASK_REGIDS
	.align		4
.L_36:
        /*0064*/ 	.byte	0x04, 0x29
        /*0066*/ 	.short	(.L_38 - .L_37)


	//   ....[0]....
.L_37:
        /*0068*/ 	.word	0xffffffff


	//   ....[1]....
        /*006c*/ 	.word	0xffffffff


	//   ....[2]....
        /*0070*/ 	.word	0xffffffff


	//   ....[3]....
        /*0074*/ 	.word	0xffffffff


	//   ....[4]....
        /*0078*/ 	.word	0xffffffff


	//   ....[5]....
        /*007c*/ 	.word	0xffffffff


	//   ....[6]....
        /*0080*/ 	.word	0xffffffff


	//   ....[7]....
        /*0084*/ 	.word	0xffffffff


	//   ....[8]....
        /*0088*/ 	.word	0xffffffff


	//   ....[9]....
        /*008c*/ 	.word	0xffffffff


	//   ....[10]....
        /*0090*/ 	.word	0xffffffff


	//   ....[11]....
        /*0094*/ 	.word	0xffffffff


	//   ....[12]....
        /*0098*/ 	.word	0xffffffff


	//----- nvinfo : EIATTR_COOP_GROUP_INSTR_OFFSETS
	.align		4
.L_38:
        /*009c*/ 	.byte	0x04, 0x28
        /*009e*/ 	.short	(.L_40 - .L_39)


	//   ....[0]....
.L_39:
        /*00a0*/ 	.word	0x00000090


	//   ....[1]....
        /*00a4*/ 	.word	0x000004b0


	//   ....[2]....
        /*00a8*/ 	.word	0x00000a90


	//   ....[3]....
        /*00ac*/ 	.word	0x00000bd0


	//   ....[4]....
        /*00b0*/ 	.word	0x00000cd0


	//   ....[5]....
        /*00b4*/ 	.word	0x00000e40


	//   ....[6]....
        /*00b8*/ 	.word	0x00000fe0


	//   ....[7]....
        /*00bc*/ 	.word	0x000020c0


	//   ....[8]....
        /*00c0*/ 	.word	0x000041d0


	//   ....[9]....
        /*00c4*/ 	.word	0x000043e0


	//   ....[10]....
        /*00c8*/ 	.word	0x00004410


	//   ....[11]....
        /*00cc*/ 	.word	0x00004cf0


	//   ....[12]....
        /*00d0*/ 	.word	0x00004f20


	//----- nvinfo : EIATTR_VRC_CTA_INIT_COUNT
	.align		4
.L_40:
        /*00d4*/ 	.byte	0x02, 0x4a
        /*00d6*/ 	.byte	0x80
	.zero		1


	//----- nvinfo : EIATTR_SYSCALL_OFFSETS
	.align		4
        /*00d8*/ 	.byte	0x04, 0x46
        /*00da*/ 	.short	(.L_42 - .L_41)


	//   ....[0]....
.L_41:
        /*00dc*/ 	.word	0x000069b0


	//   ....[1]....
        /*00e0*/ 	.word	0x00006b20


	//   ....[2]....
        /*00e4*/ 	.word	0x00006c90


	//----- nvinfo : EIATTR_MBARRIER_INSTR_OFFSETS
	.align		4
.L_42:
        /*00e8*/ 	.byte	0x04, 0x39
        /*00ea*/ 	.short	(.L_44 - .L_43)


	//   ....[0]....
.L_43:
        /*00ec*/ 	.word	0x000005b0
        /*00f0*/ 	.word	0x000000ff
        /*00f4*/ 	.word	0x00000000
        /*00f8*/ 	.short	0x0100
        /*00fa*/ 	.byte	0x05
	.zero		1


	//   ....[1]....
        /*00fc*/ 	.word	0x000005c0
        /*0100*/ 	.word	0x000000ff
        /*0104*/ 	.word	0x00000130
        /*0108*/ 	.short	0x0100
        /*010a*/ 	.byte	0x05
	.zero		1


	//   ....[2]....
        /*010c*/ 	.word	0x000005d0
        /*0110*/ 	.word	0x000000ff
        /*0114*/ 	.word	0x00000008
        /*0118*/ 	.short	0x0100
        /*011a*/ 	.byte	0x05
	.zero		1


	//   ....[3]....
        /*011c*/ 	.word	0x000005e0
        /*0120*/ 	.word	0x000000ff
        /*0124*/ 	.word	0x00000138
        /*0128*/ 	.short	0x0100
        /*012a*/ 	.byte	0x05
	.zero		1


	//   ....[4]....
        /*012c*/ 	.word	0x000005f0
        /*0130*/ 	.word	0x000000ff
        /*0134*/ 	.word	0x00000010
        /*0138*/ 	.short	0x0100
        /*013a*/ 	.byte	0x05
	.zero		1


	//   ....[5]....
        /*013c*/ 	.word	0x00000600
        /*0140*/ 	.word	0x000000ff
        /*0144*/ 	.word	0x00000140
        /*0148*/ 	.short	0x0100
        /*014a*/ 	.byte	0x05
	.zero		1


	//   ....[6]....
        /*014c*/ 	.word	0x00000610
        /*0150*/ 	.word	0x000000ff
        /*0154*/ 	.word	0x00000018
        /*0158*/ 	.short	0x0100
        /*015a*/ 	.byte	0x05
	.zero		1


	//   ....[7]....
        /*015c*/ 	.word	0x00000620
        /*0160*/ 	.word	0x000000ff
        /*0164*/ 	.word	0x00000148
        /*0168*/ 	.short	0x0100
        /*016a*/ 	.byte	0x05
	.zero		1


	//   ....[8]....
        /*016c*/ 	.word	0x00000630
        /*0170*/ 	.word	0x000000ff
        /*0174*/ 	.word	0x00000020
        /*0178*/ 	.short	0x0100
        /*017a*/ 	.byte	0x05
	.zero		1


	//   ....[9]....
        /*017c*/ 	.word	0x00000640
        /*0180*/ 	.word	0x000000ff
        /*0184*/ 	.word	0x00000150
        /*0188*/ 	.short	0x0100
        /*018a*/ 	.byte	0x05
	.zero		1


	//   ....[10]....
        /*018c*/ 	.word	0x00000650
        /*0190*/ 	.word	0x000000ff
        /*0194*/ 	.word	0x00000028
        /*0198*/ 	.short	0x0100
        /*019a*/ 	.byte	0x05
	.zero		1


	//   ....[11]....
        /*019c*/ 	.word	0x00000660
        /*01a0*/ 	.word	0x000000ff
        /*01a4*/ 	.word	0x00000158
        /*01a8*/ 	.short	0x0100
        /*01aa*/ 	.byte	0x05
	.zero		1


	//   ....[12]....
        /*01ac*/ 	.word	0x00000670
        /*01b0*/ 	.word	0x000000ff
        /*01b4*/ 	.word	0x00000030
        /*01b8*/ 	.short	0x0100
        /*01ba*/ 	.byte	0x05
	.zero		1


	//   ....[13]....
        /*01bc*/ 	.word	0x00000680
        /*01c0*/ 	.word	0x000000ff
        /*01c4*/ 	.word	0x00000160
        /*01c8*/ 	.short	0x0100
        /*01ca*/ 	.byte	0x05
	.zero		1


	//   ....[14]....
        /*01cc*/ 	.word	0x00000690
        /*01d0*/ 	.word	0x000000ff
        /*01d4*/ 	.word	0x00000038
        /*01d8*/ 	.short	0x0100
        /*01da*/ 	.byte	0x05
	.zero		1


	//   ....[15]....
        /*01dc*/ 	.word	0x000006a0
        /*01e0*/ 	.word	0x000000ff
        /*01e4*/ 	.word	0x00000168
        /*01e8*/ 	.short	0x0100
        /*01ea*/ 	.byte	0x05
	.zero		1


	//   ....[16]....
        /*01ec*/ 	.word	0x000006b0
        /*01f0*/ 	.word	0x000000ff
        /*01f4*/ 	.word	0x00000040
        /*01f8*/ 	.short	0x0100
        /*01fa*/ 	.byte	0x05
	.zero		1


	//   ....[17]....
        /*01fc*/ 	.word	0x000006c0
        /*0200*/ 	.word	0x000000ff
        /*0204*/ 	.word	0x00000170
        /*0208*/ 	.short	0x0100
        /*020a*/ 	.byte	0x05
	.zero		1


	//   ....[18]....
        /*020c*/ 	.word	0x000006d0
        /*0210*/ 	.word	0x000000ff
        /*0214*/ 	.word	0x00000048
        /*0218*/ 	.short	0x0100
        /*021a*/ 	.byte	0x05
	.zero		1


	//   ....[19]....
        /*021c*/ 	.word	0x000006e0
        /*0220*/ 	.word	0x000000ff
        /*0224*/ 	.word	0x00000178
        /*0228*/ 	.short	0x0100
        /*022a*/ 	.byte	0x05
	.zero		1


	//   ....[20]....
        /*022c*/ 	.word	0x000006f0
        /*0230*/ 	.word	0x000000ff
        /*0234*/ 	.word	0x00000050
        /*0238*/ 	.short	0x0100
        /*023a*/ 	.byte	0x05
	.zero		1


	//   ....[21]....
        /*023c*/ 	.word	0x00000700
        /*0240*/ 	.word	0x000000ff
        /*0244*/ 	.word	0x00000180
        /*0248*/ 	.short	0x0100
        /*024a*/ 	.byte	0x05
	.zero		1


	//   ....[22]....
        /*024c*/ 	.word	0x00000710
        /*0250*/ 	.word	0x000000ff
        /*0254*/ 	.word	0x00000058
        /*0258*/ 	.short	0x0100
        /*025a*/ 	.byte	0x05
	.zero		1


	//   ....[23]....
        /*025c*/ 	.word	0x00000720
        /*0260*/ 	.word	0x000000ff
        /*0264*/ 	.word	0x00000188
        /*0268*/ 	.short	0x0100
        /*026a*/ 	.byte	0x05
	.zero		1


	//   ....[24]....
        /*026c*/ 	.word	0x00000730
        /*0270*/ 	.word	0x000000ff
        /*0274*/ 	.word	0x00000060
        /*0278*/ 	.short	0x0100
        /*027a*/ 	.byte	0x05
	.zero		1


	//   ....[25]....
        /*027c*/ 	.word	0x00000740
        /*0280*/ 	.word	0x000000ff
        /*0284*/ 	.word	0x00000190
        /*0288*/ 	.short	0x0100
        /*028a*/ 	.byte	0x05
	.zero		1


	//   ....[26]....
        /*028c*/ 	.word	0x00000750
        /*0290*/ 	.word	0x000000ff
        /*0294*/ 	.word	0x00000068
        /*0298*/ 	.short	0x0100
        /*029a*/ 	.byte	0x05
	.zero		1


	//   ....[27]....
        /*029c*/ 	.word	0x00000760
        /*02a0*/ 	.word	0x000000ff
        /*02a4*/ 	.word	0x00000198
        /*02a8*/ 	.short	0x0100
        /*02aa*/ 	.byte	0x05
	.zero		1


	//   ....[28]....
        /*02ac*/ 	.word	0x00000770
        /*02b0*/ 	.word	0x000000ff
        /*02b4*/ 	.word	0x00000070
        /*02b8*/ 	.short	0x0100
        /*02ba*/ 	.byte	0x05
	.zero		1


	//   ....[29]....
        /*02bc*/ 	.word	0x00000780
        /*02c0*/ 	.word	0x000000ff
        /*02c4*/ 	.word	0x000001a0
        /*02c8*/ 	.short	0x0100
        /*02ca*/ 	.byte	0x05
	.zero		1


	//   ....[30]....
        /*02cc*/ 	.word	0x00000790
        /*02d0*/ 	.word	0x000000ff
        /*02d4*/ 	.word	0x00000078
        /*02d8*/ 	.short	0x0100
        /*02da*/ 	.byte	0x05
	.zero		1


	//   ....[31]....
        /*02dc*/ 	.word	0x000007a0
        /*02e0*/ 	.word	0x000000ff
        /*02e4*/ 	.word	0x000001a8
        /*02e8*/ 	.short	0x0100
        /*02ea*/ 	.byte	0x05
	.zero		1


	//   ....[32]....
        /*02ec*/ 	.word	0x000007b0
        /*02f0*/ 	.word	0x000000ff
        /*02f4*/ 	.word	0x00000080
        /*02f8*/ 	.short	0x0100
        /*02fa*/ 	.byte	0x05
	.zero		1


	//   ....[33]....
        /*02fc*/ 	.word	0x000007c0
        /*0300*/ 	.word	0x000000ff
        /*0304*/ 	.word	0x000001b0
        /*0308*/ 	.short	0x0100
        /*030a*/ 	.byte	0x05
	.zero		1


	//   ....[34]....
        /*030c*/ 	.word	0x000007d0
        /*0310*/ 	.word	0x000000ff
        /*0314*/ 	.word	0x00000088
        /*0318*/ 	.short	0x0100
        /*031a*/ 	.byte	0x05
	.zero		1


	//   ....[35]....
        /*031c*/ 	.word	0x000007e0
        /*0320*/ 	.word	0x000000ff
        /*0324*/ 	.word	0x000001b8
        /*0328*/ 	.short	0x0100
        /*032a*/ 	.byte	0x05
	.zero		1


	//   ....[36]....
        /*032c*/ 	.word	0x000007f0
        /*0330*/ 	.word	0x000000ff
        /*0334*/ 	.word	0x00000090
        /*0338*/ 	.short	0x0100
        /*033a*/ 	.byte	0x05
	.zero		1


	//   ....[37]....
        /*033c*/ 	.word	0x00000800
        /*0340*/ 	.word	0x000000ff
        /*0344*/ 	.word	0x000001c0
        /*0348*/ 	.short	0x0100
        /*034a*/ 	.byte	0x05
	.zero		1


	//   ....[38]....
        /*034c*/ 	.word	0x00000810
        /*0350*/ 	.word	0x000000ff
        /*0354*/ 	.word	0x00000098
        /*0358*/ 	.short	0x0100
        /*035a*/ 	.byte	0x05
	.zero		1


	//   ....[39]....
        /*035c*/ 	.word	0x00000820
        /*0360*/ 	.word	0x000000ff
        /*0364*/ 	.word	0x000001c8
        /*0368*/ 	.short	0x0100
        /*036a*/ 	.byte	0x05
	.zero		1


	//   ....[40]....
        /*036c*/ 	.word	0x00000830
        /*0370*/ 	.word	0x000000ff
        /*0374*/ 	.word	0x000000a0
        /*0378*/ 	.short	0x0100
        /*037a*/ 	.byte	0x05
	.zero		1


	//   ....[41]....
        /*037c*/ 	.word	0x00000840
        /*0380*/ 	.word	0x000000ff
        /*0384*/ 	.word	0x000001d0
        /*0388*/ 	.short	0x0100
        /*038a*/ 	.byte	0x05
	.zero		1


	//   ....[42]....
        /*038c*/ 	.word	0x00000850
        /*0390*/ 	.word	0x000000ff
        /*0394*/ 	.word	0x000000a8
        /*0398*/ 	.short	0x0100
        /*039a*/ 	.byte	0x05
	.zero		1


	//   ....[43]....
        /*039c*/ 	.word	0x00000860
        /*03a0*/ 	.word	0x000000ff
        /*03a4*/ 	.word	0x000001d8
        /*03a8*/ 	.short	0x0100
        /*03aa*/ 	.byte	0x05
	.zero		1


	//   ....[44]....
        /*03ac*/ 	.word	0x00000870
        /*03b0*/ 	.word	0x000000ff
        /*03b4*/ 	.word	0x000000b0
        /*03b8*/ 	.short	0x0100
        /*03ba*/ 	.byte	0x05
	.zero		1


	//   ....[45]....
        /*03bc*/ 	.word	0x00000880
        /*03c0*/ 	.word	0x000000ff
        /*03c4*/ 	.word	0x000001e0
        /*03c8*/ 	.short	0x0100
        /*03ca*/ 	.byte	0x05
	.zero		1


	//   ....[46]....
        /*03cc*/ 	.word	0x00000890
        /*03d0*/ 	.word	0x000000ff
        /*03d4*/ 	.word	0x000000b8
        /*03d8*/ 	.short	0x0100
        /*03da*/ 	.byte	0x05
	.zero		1


	//   ....[47]....
        /*03dc*/ 	.word	0x000008a0
        /*03e0*/ 	.word	0x000000ff
        /*03e4*/ 	.word	0x000001e8
        /*03e8*/ 	.short	0x0100
        /*03ea*/ 	.byte	0x05
	.zero		1


	//   ....[48]....
        /*03ec*/ 	.word	0x000008b0
        /*03f0*/ 	.word	0x000000ff
        /*03f4*/ 	.word	0x000000c0
        /*03f8*/ 	.short	0x0100
        /*03fa*/ 	.byte	0x05
	.zero		1


	//   ....[49]....
        /*03fc*/ 	.word	0x000008c0
        /*0400*/ 	.word	0x000000ff
        /*0404*/ 	.word	0x000001f0
        /*0408*/ 	.short	0x0100
        /*040a*/ 	.byte	0x05
	.zero		1


	//   ....[50]....
        /*040c*/ 	.word	0x000008d0
        /*0410*/ 	.word	0x000000ff
        /*0414*/ 	.word	0x000000c8
        /*0418*/ 	.short	0x0100
        /*041a*/ 	.byte	0x05
	.zero		1


	//   ....[51]....
        /*041c*/ 	.word	0x000008e0
        /*0420*/ 	.word	0x000000ff
        /*0424*/ 	.word	0x000001f8
        /*0428*/ 	.short	0x0100
        /*042a*/ 	.byte	0x05
	.zero		1


	//   ....[52]....
        /*042c*/ 	.word	0x000008f0
        /*0430*/ 	.word	0x000000ff
        /*0434*/ 	.word	0x000000d0
        /*0438*/ 	.short	0x0100
        /*043a*/ 	.byte	0x05
	.zero		1


	//   ....[53]....
        /*043c*/ 	.word	0x00000900
        /*0440*/ 	.word	0x000000ff
        /*0444*/ 	.word	0x00000200
        /*0448*/ 	.short	0x0100
        /*044a*/ 	.byte	0x05
	.zero		1


	//   ....[54]....
        /*044c*/ 	.word	0x00000910
        /*0450*/ 	.word	0x000000ff
        /*0454*/ 	.word	0x000000d8
        /*0458*/ 	.short	0x0100
        /*045a*/ 	.byte	0x05
	.zero		1


	//   ....[55]....
        /*045c*/ 	.word	0x00000920
        /*0460*/ 	.word	0x000000ff
        /*0464*/ 	.word	0x00000208
        /*0468*/ 	.short	0x0100
        /*046a*/ 	.byte	0x05
	.zero		1


	//   ....[56]....
        /*046c*/ 	.word	0x00000930
        /*0470*/ 	.word	0x000000ff
        /*0474*/ 	.word	0x000000e0
        /*0478*/ 	.short	0x0100
        /*047a*/ 	.byte	0x05
	.zero		1


	//   ....[57]....
        /*047c*/ 	.word	0x00000940
        /*0480*/ 	.word	0x000000ff
        /*0484*/ 	.word	0x00000210
        /*0488*/ 	.short	0x0100
        /*048a*/ 	.byte	0x05
	.zero		1


	//   ....[58]....
        /*048c*/ 	.word	0x00000950
        /*0490*/ 	.word	0x000000ff
        /*0494*/ 	.word	0x000000e8
        /*0498*/ 	.short	0x0100
        /*049a*/ 	.byte	0x05
	.zero		1


	//   ....[59]....
        /*049c*/ 	.word	0x00000960
        /*04a0*/ 	.word	0x000000ff
        /*04a4*/ 	.word	0x00000218
        /*04a8*/ 	.short	0x0100
        /*04aa*/ 	.byte	0x05
	.zero		1


	//   ....[60]....
        /*04ac*/ 	.word	0x00000970
        /*04b0*/ 	.word	0x000000ff
        /*04b4*/ 	.word	0x000000f0
        /*04b8*/ 	.short	0x0100
        /*04ba*/ 	.byte	0x05
	.zero		1


	//   ....[61]....
        /*04bc*/ 	.word	0x00000980
        /*04c0*/ 	.word	0x000000ff
        /*04c4*/ 	.word	0x00000220
        /*04c8*/ 	.short	0x0100
        /*04ca*/ 	.byte	0x05
	.zero		1


	//   ....[62]....
        /*04cc*/ 	.word	0x00000990
        /*04d0*/ 	.word	0x000000ff
        /*04d4*/ 	.word	0x000000f8
        /*04d8*/ 	.short	0x0100
        /*04da*/ 	.byte	0x05
	.zero		1


	//   ....[63]....
        /*04dc*/ 	.word	0x000009a0
        /*04e0*/ 	.word	0x000000ff
        /*04e4*/ 	.word	0x00000228
        /*04e8*/ 	.short	0x0100
        /*04ea*/ 	.byte	0x05
	.zero		1


	//   ....[64]....
        /*04ec*/ 	.word	0x000009b0
        /*04f0*/ 	.word	0x000000ff
        /*04f4*/ 	.word	0x00000100
        /*04f8*/ 	.short	0x0100
        /*04fa*/ 	.byte	0x05
	.zero		1


	//   ....[65]....
        /*04fc*/ 	.word	0x000009c0
        /*0500*/ 	.word	0x000000ff
        /*0504*/ 	.word	0x00000230
        /*0508*/ 	.short	0x0100
        /*050a*/ 	.byte	0x05
	.zero		1


	//   ....[66]....
        /*050c*/ 	.word	0x000009d0
        /*0510*/ 	.word	0x000000ff
        /*0514*/ 	.word	0x00000108
        /*0518*/ 	.short	0x0100
        /*051a*/ 	.byte	0x05
	.zero		1


	//   ....[67]....
        /*051c*/ 	.word	0x000009e0
        /*0520*/ 	.word	0x000000ff
        /*0524*/ 	.word	0x00000238
        /*0528*/ 	.short	0x0100
        /*052a*/ 	.byte	0x05
	.zero		1


	//   ....[68]....
        /*052c*/ 	.word	0x000009f0
        /*0530*/ 	.word	0x000000ff
        /*0534*/ 	.word	0x00000110
        /*0538*/ 	.short	0x0100
        /*053a*/ 	.byte	0x05
	.zero		1


	//   ....[69]....
        /*053c*/ 	.word	0x00000a00
        /*0540*/ 	.word	0x000000ff
        /*0544*/ 	.word	0x00000240
        /*0548*/ 	.short	0x0100
        /*054a*/ 	.byte	0x05
	.zero		1


	//   ....[70]....
        /*054c*/ 	.word	0x00000a10
        /*0550*/ 	.word	0x000000ff
        /*0554*/ 	.word	0x00000118
        /*0558*/ 	.short	0x0100
        /*055a*/ 	.byte	0x05
	.zero		1


	//   ....[71]....
        /*055c*/ 	.word	0x00000a20
        /*0560*/ 	.word	0x000000ff
        /*0564*/ 	.word	0x00000248
        /*0568*/ 	.short	0x0100
        /*056a*/ 	.byte	0x05
	.zero		1


	//   ....[72]....
        /*056c*/ 	.word	0x00000a30
        /*0570*/ 	.word	0x000000ff
        /*0574*/ 	.word	0x00000120
        /*0578*/ 	.short	0x0100
        /*057a*/ 	.byte	0x05
	.zero		1


	//   ....[73]....
        /*057c*/ 	.word	0x00000a40
        /*0580*/ 	.word	0x000000ff
        /*0584*/ 	.word	0x00000250
        /*0588*/ 	.short	0x0100
        /*058a*/ 	.byte	0x05
	.zero		1


	//   ....[74]....
        /*058c*/ 	.word	0x00000a50
        /*0590*/ 	.word	0x000000ff
        /*0594*/ 	.word	0x00000128
        /*0598*/ 	.short	0x0100
        /*059a*/ 	.byte	0x05
	.zero		1


	//   ....[75]....
        /*059c*/ 	.word	0x00000a60
        /*05a0*/ 	.word	0x000000ff
        /*05a4*/ 	.word	0x00000258
        /*05a8*/ 	.short	0x0100
        /*05aa*/ 	.byte	0x05
	.zero		1


	//   ....[76]....
        /*05ac*/ 	.word	0x00000ba0
        /*05b0*/ 	.word	0x000000ff
        /*05b4*/ 	.word	0x00000260
        /*05b8*/ 	.short	0x0100
        /*05ba*/ 	.byte	0x07
	.zero		1


	//   ....[77]....
        /*05bc*/ 	.word	0x00000bb0
        /*05c0*/ 	.word	0x000000ff
        /*05c4*/ 	.word	0x00000268
        /*05c8*/ 	.short	0x0100
        /*05ca*/ 	.byte	0x07
	.zero		1


	//   ....[78]....
        /*05cc*/ 	.word	0x00000ca0
        /*05d0*/ 	.word	0x000000ff
        /*05d4*/ 	.word	0x00000270
        /*05d8*/ 	.short	0x0100
        /*05da*/ 	.byte	0x05
	.zero		1


	//   ....[79]....
        /*05dc*/ 	.word	0x00000cb0
        /*05e0*/ 	.word	0x000000ff
        /*05e4*/ 	.word	0x00000278
        /*05e8*/ 	.short	0x0100
        /*05ea*/ 	.byte	0x05
	.zero		1


	//   ....[80]....
        /*05ec*/ 	.word	0x00000df0
        /*05f0*/ 	.word	0x000000ff
        /*05f4*/ 	.word	0x00000280
        /*05f8*/ 	.short	0x0100
        /*05fa*/ 	.byte	0x05
	.zero		1


	//   ....[81]....
        /*05fc*/ 	.word	0x00000e00
        /*0600*/ 	.word	0x000000ff
        /*0604*/ 	.word	0x00000290
        /*0608*/ 	.short	0x0100
        /*060a*/ 	.byte	0x05
	.zero		1


	//   ....[82]....
        /*060c*/ 	.word	0x00000e10
        /*0610*/ 	.word	0x000000ff
        /*0614*/ 	.word	0x00000288
        /*0618*/ 	.short	0x0100
        /*061a*/ 	.byte	0x05
	.zero		1


	//   ....[83]....
        /*061c*/ 	.word	0x00000e20
        /*0620*/ 	.word	0x000000ff
        /*0624*/ 	.word	0x00000298
        /*0628*/ 	.short	0x0100
        /*062a*/ 	.byte	0x05
	.zero		1


	//   ....[84]....
        /*062c*/ 	.word	0x00000f50
        /*0630*/ 	.word	0x000000ff
        /*0634*/ 	.word	0x000002a0
        /*0638*/ 	.short	0x0100
        /*063a*/ 	.byte	0x07
	.zero		1


	//   ....[85]....
        /*063c*/ 	.word	0x00000f60
        /*0640*/ 	.word	0x000000ff
        /*0644*/ 	.word	0x000002c0
        /*0648*/ 	.short	0x0100
        /*064a*/ 	.byte	0x07
	.zero		1


	//   ....[86]....
        /*064c*/ 	.word	0x00000f70
        /*0650*/ 	.word	0x000000ff
        /*0654*/ 	.word	0x000002a8
        /*0658*/ 	.short	0x0100
        /*065a*/ 	.byte	0x07
	.zero		1


	//   ....[87]....
        /*065c*/ 	.word	0x00000f80
        /*0660*/ 	.word	0x000000ff
        /*0664*/ 	.word	0x000002c8
        /*0668*/ 	.short	0x0100
        /*066a*/ 	.byte	0x07
	.zero		1


	//   ....[88]....
        /*066c*/ 	.word	0x00000f90
        /*0670*/ 	.word	0x000000ff
        /*0674*/ 	.word	0x000002b0
        /*0678*/ 	.short	0x0100
        /*067a*/ 	.byte	0x07
	.zero		1


	//   ....[89]....
        /*067c*/ 	.word	0x00000fa0
        /*0680*/ 	.word	0x000000ff
        /*0684*/ 	.word	0x000002d0
        /*0688*/ 	.short	0x0100
        /*068a*/ 	.byte	0x07
	.zero		1


	//   ....[90]....
        /*068c*/ 	.word	0x00000fb0
        /*0690*/ 	.word	0x000000ff
        /*0694*/ 	.word	0x000002b8
        /*0698*/ 	.short	0x0100
        /*069a*/ 	.byte	0x07
	.zero		1


	//   ....[91]....
        /*069c*/ 	.word	0x00000fc0
        /*06a0*/ 	.word	0x000000ff
        /*06a4*/ 	.word	0x000002d8
        /*06a8*/ 	.short	0x0100
        /*06aa*/ 	.byte	0x07
	.zero		1


	//   ....[92]....
        /*06ac*/ 	.word	0x000010b0
        /*06b0*/ 	.word	0x000000ff
        /*06b4*/ 	.word	0x000002e0
        /*06b8*/ 	.short	0x0100
        /*06ba*/ 	.byte	0x05
	.zero		1


	//   ....[93]....
        /*06bc*/ 	.word	0x000010c0
        /*06c0*/ 	.word	0x000000ff
        /*06c4*/ 	.word	0x000002f0
        /*06c8*/ 	.short	0x0100
        /*06ca*/ 	.byte	0x05
	.zero		1


	//   ....[94]....
        /*06cc*/ 	.word	0x000010d0
        /*06d0*/ 	.word	0x000000ff
        /*06d4*/ 	.word	0x000002e8
        /*06d8*/ 	.short	0x0100
        /*06da*/ 	.byte	0x05
	.zero		1


	//   ....[95]....
        /*06dc*/ 	.word	0x000010e0
        /*06e0*/ 	.word	0x000000ff
        /*06e4*/ 	.word	0x000002f8
        /*06e8*/ 	.short	0x0100
        /*06ea*/ 	.byte	0x05
	.zero		1


	//   ....[96]....
        /*06ec*/ 	.word	0x000019c0
        /*06f0*/ 	.word	0x00000003
        /*06f4*/ 	.word	0x000002f0
        /*06f8*/ 	.short	0x010a
        /*06fa*/ 	.byte	0xff
	.zero		1


	//   ....[97]....
        /*06fc*/ 	.word	0x000019f0
        /*0700*/ 	.word	0x00000003
        /*0704*/ 	.word	0x000002e0
        /*0708*/ 	.short	0x0101
        /*070a*/ 	.byte	0xff
	.zero		1


	//   ....[98]....
        /*070c*/ 	.word	0x00001ac0
        /*0710*/ 	.word	0x000000ff
        /*0714*/ 	.word	0x00000130
        /*0718*/ 	.short	0x010a
        /*071a*/ 	.byte	0x05
	.zero		1


	//   ....[99]....
        /*071c*/ 	.word	0x00001b60
        /*0720*/ 	.word	0x000000ff
        /*0724*/ 	.word	0x00000130
        /*0728*/ 	.short	0x010a
        /*072a*/ 	.byte	0x21
	.zero		1


	//   ....[100]....
        /*072c*/ 	.word	0x00001cb0
        /*0730*/ 	.word	0x000000ff
        /*0734*/ 	.word	0x00000130
        /*0738*/ 	.short	0x010a
        /*073a*/ 	.byte	0x08
	.zero		1


	//   ....[101]....
        /*073c*/ 	.word	0x00001dc0
        /*0740*/ 	.word	0x000000ff
        /*0744*/ 	.word	0x00000278
        /*0748*/ 	.short	0x0101
        /*074a*/ 	.byte	0x04
	.zero		1


	//   ....[102]....
        /*074c*/ 	.word	0x00001de0
        /*0750*/ 	.word	0x000000ff
        /*0754*/ 	.word	0x00000130
        /*0758*/ 	.short	0x010a
        /*075a*/ 	.byte	0x05
	.zero		1


	//   ....[103]....
        /*075c*/ 	.word	0x00001e60
        /*0760*/ 	.word	0x000000ff
        /*0764*/ 	.word	0x00000130
        /*0768*/ 	.short	0x010a
        /*076a*/ 	.byte	0x11
	.zero		1


	//   ....[104]....
        /*076c*/ 	.word	0x00001fb0
        /*0770*/ 	.word	0x000000ff
        /*0774*/ 	.word	0x00000130
        /*0778*/ 	.short	0x010a
        /*077a*/ 	.byte	0x08
	.zero		1


	//   ....[105]....
        /*077c*/ 	.word	0x000020f0
        /*0780*/ 	.word	0x00000002
        /*0784*/ 	.word	0x00000280
        /*0788*/ 	.short	0x010a
        /*078a*/ 	.byte	0xff
	.zero		1


	//   ....[106]....
        /*078c*/ 	.word	0x000021b0
        /*0790*/ 	.word	0x00000002
        /*0794*/ 	.word	0x00000000
        /*0798*/ 	.short	0x0101
        /*079a*/ 	.byte	0xff
	.zero		1


	//   ....[107]....
        /*079c*/ 	.word	0x00002710
        /*07a0*/ 	.word	0x000000ff
        /*07a4*/ 	.word	0x00000000
        /*07a8*/ 	.short	0x010a
        /*07aa*/ 	.byte	0x05
	.zero		1


	//   ....[108]....
        /*07ac*/ 	.word	0x000027a0
        /*07b0*/ 	.word	0x000000ff
        /*07b4*/ 	.word	0x00000000
        /*07b8*/ 	.short	0x010a
        /*07ba*/ 	.byte	0x05
	.zero		1


	//   ....[109]....
        /*07bc*/ 	.word	0x00002830
        /*07c0*/ 	.word	0x000000ff
        /*07c4*/ 	.word	0x00000000
        /*07c8*/ 	.short	0x010a
        /*07ca*/ 	.byte	0x05
	.zero		1


	//   ....[110]....
        /*07cc*/ 	.word	0x000028c0
        /*07d0*/ 	.word	0x000000ff
        /*07d4*/ 	.word	0x00000000
        /*07d8*/ 	.short	0x010a
        /*07da*/ 	.byte	0x05
	.zero		1


	//   ....[111]....
        /*07dc*/ 	.word	0x00002950
        /*07e0*/ 	.word	0x000000ff
        /*07e4*/ 	.word	0x00000000
        /*07e8*/ 	.short	0x010a
        /*07ea*/ 	.byte	0x05
	.zero		1


	//   ....[112]....
        /*07ec*/ 	.word	0x000029e0
        /*07f0*/ 	.word	0x000000ff
        /*07f4*/ 	.word	0x00000000
        /*07f8*/ 	.short	0x010a
        /*07fa*/ 	.byte	0x05
	.zero		1


	//   ....[113]....
        /*07fc*/ 	.word	0x00002a70
        /*0800*/ 	.word	0x000000ff
        /*0804*/ 	.word	0x00000000
        /*0808*/ 	.short	0x010a
        /*080a*/ 	.byte	0x05
	.zero		1


	//   ....[114]....
        /*080c*/ 	.word	0x00002b00
        /*0810*/ 	.word	0x000000ff
        /*0814*/ 	.word	0x00000000
        /*0818*/ 	.short	0x010a
        /*081a*/ 	.byte	0x05
	.zero		1


	//   ....[115]....
        /*081c*/ 	.word	0x00002b90
        /*0820*/ 	.word	0x000000ff
        /*0824*/ 	.word	0x00000000
        /*0828*/ 	.short	0x010a
        /*082a*/ 	.byte	0x05
	.zero		1


	//   ....[116]....
        /*082c*/ 	.word	0x00002c20
        /*0830*/ 	.word	0x000000ff
        /*0834*/ 	.word	0x00000000
        /*0838*/ 	.short	0x010a
        /*083a*/ 	.byte	0x05
	.zero		1


	//   ....[117]....
        /*083c*/ 	.word	0x00002cb0
        /*0840*/ 	.word	0x000000ff
        /*0844*/ 	.word	0x00000000
        /*0848*/ 	.short	0x010a
        /*084a*/ 	.byte	0x05
	.zero		1


	//   ....[118]....
        /*084c*/ 	.word	0x00002d40
        /*0850*/ 	.word	0x000000ff
        /*0854*/ 	.word	0x00000000
        /*0858*/ 	.short	0x010a
        /*085a*/ 	.byte	0x05
	.zero		1


	//   ....[119]....
        /*085c*/ 	.word	0x00002dd0
        /*0860*/ 	.word	0x000000ff
        /*0864*/ 	.word	0x00000000
        /*0868*/ 	.short	0x010a
        /*086a*/ 	.byte	0x05
	.zero		1


	//   ....[120]....
        /*086c*/ 	.word	0x00002e60
        /*0870*/ 	.word	0x000000ff
        /*0874*/ 	.word	0x00000000
        /*0878*/ 	.short	0x010a
        /*087a*/ 	.byte	0x05
	.zero		1


	//   ....[121]....
        /*087c*/ 	.word	0x00002ef0
        /*0880*/ 	.word	0x000000ff
        /*0884*/ 	.word	0x00000000
        /*0888*/ 	.short	0x010a
        /*088a*/ 	.byte	0x05
	.zero		1


	//   ....[122]....
        /*088c*/ 	.word	0x00002f80
        /*0890*/ 	.word	0x000000ff
        /*0894*/ 	.word	0x00000000
        /*0898*/ 	.short	0x010a
        /*089a*/ 	.byte	0x05
	.zero		1


	//   ....[123]....
        /*089c*/ 	.word	0x00003010
        /*08a0*/ 	.word	0x000000ff
        /*08a4*/ 	.word	0x00000000
        /*08a8*/ 	.short	0x010a
        /*08aa*/ 	.byte	0x05
	.zero		1


	//   ....[124]....
        /*08ac*/ 	.word	0x000030a0
        /*08b0*/ 	.word	0x000000ff
        /*08b4*/ 	.word	0x00000000
        /*08b8*/ 	.short	0x010a
        /*08ba*/ 	.byte	0x05
	.zero		1


	//   ....[125]....
        /*08bc*/ 	.word	0x00003130
        /*08c0*/ 	.word	0x000000ff
        /*08c4*/ 	.word	0x00000000
        /*08c8*/ 	.short	0x010a
        /*08ca*/ 	.byte	0x05
	.zero		1


	//   ....[126]....
        /*08cc*/ 	.word	0x000031c0
        /*08d0*/ 	.word	0x000000ff
        /*08d4*/ 	.word	0x00000000
        /*08d8*/ 	.short	0x010a
        /*08da*/ 	.byte	0x05
	.zero		1


	//   ....[127]....
        /*08dc*/ 	.word	0x00003250
        /*08e0*/ 	.word	0x000000ff
        /*08e4*/ 	.word	0x00000000
        /*08e8*/ 	.short	0x010a
        /*08ea*/ 	.byte	0x05
	.zero		1


	//   ....[128]....
        /*08ec*/ 	.word	0x000032e0
        /*08f0*/ 	.word	0x000000ff
        /*08f4*/ 	.word	0x00000000
        /*08f8*/ 	.short	0x010a
        /*08fa*/ 	.byte	0x05
	.zero		1


	//   ....[129]....
        /*08fc*/ 	.word	0x00003370
        /*0900*/ 	.word	0x000000ff
        /*0904*/ 	.word	0x00000000
        /*0908*/ 	.short	0x010a
        /*090a*/ 	.byte	0x05
	.zero		1


	//   ....[130]....
        /*090c*/ 	.word	0x00003400
        /*0910*/ 	.word	0x000000ff
        /*0914*/ 	.word	0x00000000
        /*0918*/ 	.short	0x010a
        /*091a*/ 	.byte	0x05
	.zero		1


	//   ....[131]....
        /*091c*/ 	.word	0x00003490
        /*0920*/ 	.word	0x000000ff
        /*0924*/ 	.word	0x00000000
        /*0928*/ 	.short	0x010a
        /*092a*/ 	.byte	0x05
	.zero		1


	//   ....[132]....
        /*092c*/ 	.word	0x00003520
        /*0930*/ 	.word	0x000000ff
        /*0934*/ 	.word	0x00000000
        /*0938*/ 	.short	0x010a
        /*093a*/ 	.byte	0x05
	.zero		1


	//   ....[133]....
        /*093c*/ 	.word	0x000035b0
        /*0940*/ 	.word	0x000000ff
        /*0944*/ 	.word	0x00000000
        /*0948*/ 	.short	0x010a
        /*094a*/ 	.byte	0x05
	.zero		1


	//   ....[134]....
        /*094c*/ 	.word	0x00003640
        /*0950*/ 	.word	0x000000ff
        /*0954*/ 	.word	0x00000000
        /*0958*/ 	.short	0x010a
        /*095a*/ 	.byte	0x05
	.zero		1


	//   ....[135]....
        /*095c*/ 	.word	0x000036d0
        /*0960*/ 	.word	0x000000ff
        /*0964*/ 	.word	0x00000000
        /*0968*/ 	.short	0x010a
        /*096a*/ 	.byte	0x05
	.zero		1


	//   ....[136]....
        /*096c*/ 	.word	0x00003760
        /*0970*/ 	.word	0x000000ff
        /*0974*/ 	.word	0x00000000
        /*0978*/ 	.short	0x010a
        /*097a*/ 	.byte	0x05
	.zero		1


	//   ....[137]....
        /*097c*/ 	.word	0x000037f0
        /*0980*/ 	.word	0x000000ff
        /*0984*/ 	.word	0x00000000
        /*0988*/ 	.short	0x010a
        /*098a*/ 	.byte	0x05
	.zero		1


	//   ....[138]....
        /*098c*/ 	.word	0x00003880
        /*0990*/ 	.word	0x000000ff
        /*0994*/ 	.word	0x00000000
        /*0998*/ 	.short	0x010a
        /*099a*/ 	.byte	0x05
	.zero		1


	//   ....[139]....
        /*099c*/ 	.word	0x00003910
        /*09a0*/ 	.word	0x000000ff
        /*09a4*/ 	.word	0x00000000
        /*09a8*/ 	.short	0x010a
        /*09aa*/ 	.byte	0x05
	.zero		1


	//   ....[140]....
        /*09ac*/ 	.word	0x000039a0
        /*09b0*/ 	.word	0x000000ff
        /*09b4*/ 	.word	0x00000000
        /*09b8*/ 	.short	0x010a
        /*09ba*/ 	.byte	0x05
	.zero		1


	//   ....[141]....
        /*09bc*/ 	.word	0x00003a30
        /*09c0*/ 	.word	0x000000ff
        /*09c4*/ 	.word	0x00000000
        /*09c8*/ 	.short	0x010a
        /*09ca*/ 	.byte	0x05
	.zero		1


	//   ....[142]....
        /*09cc*/ 	.word	0x00003ac0
        /*09d0*/ 	.word	0x000000ff
        /*09d4*/ 	.word	0x00000000
        /*09d8*/ 	.short	0x010a
        /*09da*/ 	.byte	0x05
	.zero		1


	//   ....[143]....
        /*09dc*/ 	.word	0x00003b50
        /*09e0*/ 	.word	0x000000ff
        /*09e4*/ 	.word	0x00000000
        /*09e8*/ 	.short	0x010a
        /*09ea*/ 	.byte	0x05
	.zero		1


	//   ....[144]....
        /*09ec*/ 	.word	0x00003bf0
        /*09f0*/ 	.word	0x00000000
        /*09f4*/ 	.word	0x00000000
        /*09f8*/ 	.short	0x010a
        /*09fa*/ 	.byte	0xff
	.zero		1


	//   ....[145]....
        /*09fc*/ 	.word	0x00003d20
        /*0a00*/ 	.word	0x00000000
        /*0a04*/ 	.word	0x000002e0
        /*0a08*/ 	.short	0x010a
        /*0a0a*/ 	.byte	0xff
	.zero		1


	//   ....[146]....
        /*0a0c*/ 	.word	0x00003d90
        /*0a10*/ 	.word	0x00000008
        /*0a14*/ 	.word	0x00000000
        /*0a18*/ 	.short	0x0101
        /*0a1a*/ 	.byte	0xff
	.zero		1


	//   ....[147]....
        /*0a1c*/ 	.word	0x00003db0
        /*0a20*/ 	.word	0x000000ff
        /*0a24*/ 	.word	0x00000290
        /*0a28*/ 	.short	0x010a
        /*0a2a*/ 	.byte	0x05
	.zero		1


	//   ....[148]....
        /*0a2c*/ 	.word	0x00003ed0
        /*0a30*/ 	.word	0x00000000
        /*0a34*/ 	.word	0x00000280
        /*0a38*/ 	.short	0x010a
        /*0a3a*/ 	.byte	0xff
	.zero		1


	//   ....[149]....
        /*0a3c*/ 	.word	0x00003fd0
        /*0a40*/ 	.word	0x00000000
        /*0a44*/ 	.word	0x00000000
        /*0a48*/ 	.short	0x0101
        /*0a4a*/ 	.byte	0xff
	.zero		1


	//   ....[150]....
        /*0a4c*/ 	.word	0x00004060
        /*0a50*/ 	.word	0x000000ff
        /*0a54*/ 	.word	0x00000290
        /*0a58*/ 	.short	0x0106
        /*0a5a*/ 	.byte	0x05
	.zero		1


	//   ....[151]....
        /*0a5c*/ 	.word	0x00004080
        /*0a60*/ 	.word	0x000000ff
        /*0a64*/ 	.word	0x00000290
        /*0a68*/ 	.short	0x010a
        /*0a6a*/ 	.byte	0x05
	.zero		1


	//   ....[152]....
        /*0a6c*/ 	.word	0x00004110
        /*0a70*/ 	.word	0x000000ff
        /*0a74*/ 	.word	0x00000290
        /*0a78*/ 	.short	0x0106
        /*0a7a*/ 	.byte	0x04
	.zero		1


	//   ....[153]....
        /*0a7c*/ 	.word	0x00004150
        /*0a80*/ 	.word	0x00000000
        /*0a84*/ 	.word	0x00000290
        /*0a88*/ 	.short	0x010a
        /*0a8a*/ 	.byte	0xff
	.zero		1


	//   ....[154]....
        /*0a8c*/ 	.word	0x00004630
        /*0a90*/ 	.word	0x00000000
        /*0a94*/ 	.word	0x00000280
        /*0a98*/ 	.short	0x010a
        /*0a9a*/ 	.byte	0xff
	.zero		1


	//   ....[155]....
        /*0a9c*/ 	.word	0x00004730
        /*0aa0*/ 	.word	0x00000003
        /*0aa4*/ 	.word	0x00000000
        /*0aa8*/ 	.short	0x0101
        /*0aaa*/ 	.byte	0xff
	.zero		1


	//   ....[156]....
        /*0aac*/ 	.word	0x00004740
        /*0ab0*/ 	.word	0x000000ff
        /*0ab4*/ 	.word	0x00000000
        /*0ab8*/ 	.short	0x010a
        /*0aba*/ 	.byte	0x05
	.zero		1


	//   ....[157]....
        /*0abc*/ 	.word	0x00004760
        /*0ac0*/ 	.word	0x000000ff
        /*0ac4*/ 	.word	0x000002c0
        /*0ac8*/ 	.short	0x010a
        /*0aca*/ 	.byte	0x0e
	.zero		1


	//   ....[158]....
        /*0acc*/ 	.word	0x00004840
        /*0ad0*/ 	.word	0x000000ff
        /*0ad4*/ 	.word	0x00000000
        /*0ad8*/ 	.short	0x010a
        /*0ada*/ 	.byte	0x07
	.zero		1


	//   ....[159]....
        /*0adc*/ 	.word	0x00004950
        /*0ae0*/ 	.word	0x000000ff
        /*0ae4*/ 	.word	0x00000000
        /*0ae8*/ 	.short	0x010a
        /*0aea*/ 	.byte	0x13
	.zero		1


	//   ....[160]....
        /*0aec*/ 	.word	0x00004b20
        /*0af0*/ 	.word	0x000000ff
        /*0af4*/ 	.word	0x00000000
        /*0af8*/ 	.short	0x010a
        /*0afa*/ 	.byte	0x05
	.zero		1


	//   ....[161]....
        /*0afc*/ 	.word	0x00004bb0
        /*0b00*/ 	.word	0x000000ff
        /*0b04*/ 	.word	0x00000000
        /*0b08*/ 	.short	0x010a
        /*0b0a*/ 	.byte	0x05
	.zero		1


	//   ....[162]....
        /*0b0c*/ 	.word	0x00004c40
        /*0b10*/ 	.word	0x000000ff
        /*0b14*/ 	.word	0x00000000
        /*0b18*/ 	.short	0x010a
        /*0b1a*/ 	.byte	0x05
	.zero		1


	//   ....[163]....
        /*0b1c*/ 	.word	0x00004cd0
        /*0b20*/ 	.word	0x000000ff
        /*0b24*/ 	.word	0x00000000
        /*0b28*/ 	.short	0x010a
        /*0b2a*/ 	.byte	0x06
	.zero		1


	//   ....[164]....
        /*0b2c*/ 	.word	0x00005110
        /*0b30*/ 	.word	0x00000000
        /*0b34*/ 	.word	0x00000280
        /*0b38*/ 	.short	0x010a
        /*0b3a*/ 	.byte	0xff
	.zero		1


	//   ....[165]....
        /*0b3c*/ 	.word	0x00005200
        /*0b40*/ 	.word	0x00000000
        /*0b44*/ 	.word	0x00000000
        /*0b48*/ 	.short	0x0101
        /*0b4a*/ 	.byte	0xff
	.zero		1


	//   ....[166]....
        /*0b4c*/ 	.word	0x00005520
        /*0b50*/ 	.word	0x000000ff
        /*0b54*/ 	.word	0x00000278
        /*0b58*/ 	.short	0x010a
        /*0b5a*/ 	.byte	0x07
	.zero		1


	//   ....[167]....
        /*0b5c*/ 	.word	0x000056a0
        /*0b60*/ 	.word	0x000000ff
        /*0b64*/ 	.word	0x00000268
        /*0b68*/ 	.short	0x010a
        /*0b6a*/ 	.byte	0x07
	.zero		1


	//   ....[168]....
        /*0b6c*/ 	.word	0x00005aa0
        /*0b70*/ 	.word	0x000000ff
        /*0b74*/ 	.word	0x00000260
        /*0b78*/ 	.short	0x010b
        /*0b7a*/ 	.byte	0x07
	.zero		1


	//   ....[169]....
        /*0b7c*/ 	.word	0x00005ac0
        /*0b80*/ 	.word	0x000000ff
        /*0b84*/ 	.word	0x00000000
        /*0b88*/ 	.short	0x0101
        /*0b8a*/ 	.byte	0x25
	.zero		1


	//   ....[170]....
        /*0b8c*/ 	.word	0x00005b00
        /*0b90*/ 	.word	0x00000000
        /*0b94*/ 	.word	0x00000268
        /*0b98*/ 	.short	0x010a
        /*0b9a*/ 	.byte	0xff
	.zero		1


	//   ....[171]....
        /*0b9c*/ 	.word	0x00005d60
        /*0ba0*/ 	.word	0x00000000
        /*0ba4*/ 	.word	0x00000280
        /*0ba8*/ 	.short	0x010a
        /*0baa*/ 	.byte	0xff
	.zero		1


	//   ....[172]....
        /*0bac*/ 	.word	0x00005e30
        /*0bb0*/ 	.word	0x00000000
        /*0bb4*/ 	.word	0x00000000
        /*0bb8*/ 	.short	0x0101
        /*0bba*/ 	.byte	0xff
	.zero		1


	//   ....[173]....
        /*0bbc*/ 	.word	0x00006510
        /*0bc0*/ 	.word	0x000000ff
        /*0bc4*/ 	.word	0x00000260
        /*0bc8*/ 	.short	0x010a
        /*0bca*/ 	.byte	0x2e
	.zero		1


	//   ....[174]....
        /*0bcc*/ 	.word	0x00006580
        /*0bd0*/ 	.word	0x000000ff
        /*0bd4*/ 	.word	0x000002a0
        /*0bd8*/ 	.short	0x010a
        /*0bda*/ 	.byte	0x32
	.zero		1


	//   ....[175]....
        /*0bdc*/ 	.word	0x00006630
        /*0be0*/ 	.word	0x000000ff
        /*0be4*/ 	.word	0x00000260
        /*0be8*/ 	.short	0x010a
        /*0bea*/ 	.byte	0x2e
	.zero		1


	//   ....[176]....
        /*0bec*/ 	.word	0x00006820
        /*0bf0*/ 	.word	0x000000ff
        /*0bf4*/ 	.word	0x00000000
        /*0bf8*/ 	.short	0x0101
        /*0bfa*/ 	.byte	0x04
	.zero		1


	//   ....[177]....
        /*0bfc*/ 	.word	0x00006890
        /*0c00*/ 	.word	0x000000ff
        /*0c04*/ 	.word	0x000002a0
        /*0c08*/ 	.short	0x010a
        /*0c0a*/ 	.byte	0x32
	.zero		1


	//   ....[178]....
        /*0c0c*/ 	.word	0x00007630
        /*0c10*/ 	.word	0x000000ff
        /*0c14*/ 	.word	0x00000000
        /*0c18*/ 	.short	0x0101
        /*0c1a*/ 	.byte	0x05
	.zero		1


	//   ....[179]....
        /*0c1c*/ 	.word	0x00007d00
        /*0c20*/ 	.word	0x00000003
        /*0c24*/ 	.word	0x000002f0
        /*0c28*/ 	.short	0x010a
        /*0c2a*/ 	.byte	0xff
	.zero		1


	//   ....[180]....
        /*0c2c*/ 	.word	0x00007d60
        /*0c30*/ 	.word	0x00000002
        /*0c34*/ 	.word	0x00000130
        /*0c38*/ 	.short	0x010a
        /*0c3a*/ 	.byte	0xff
	.zero		1


	//   ....[181]....
        /*0c3c*/ 	.word	0x00007dc0
        /*0c40*/ 	.word	0x00000002
        /*0c44*/ 	.word	0x00000130
        /*0c48*/ 	.short	0x010a
        /*0c4a*/ 	.byte	0xff
	.zero		1


	//   ....[182]....
        /*0c4c*/ 	.word	0x00007e10
        /*0c50*/ 	.word	0x00000002
        /*0c54*/ 	.word	0x00000280
        /*0c58*/ 	.short	0x010a
        /*0c5a*/ 	.byte	0xff
	.zero		1


	//   ....[183]....
        /*0c5c*/ 	.word	0x00007e70
        /*0c60*/ 	.word	0x00000000
        /*0c64*/ 	.word	0x00000000
        /*0c68*/ 	.short	0x010a
        /*0c6a*/ 	.byte	0xff
	.zero		1


	//   ....[184]....
        /*0c6c*/ 	.word	0x00007ed0
        /*0c70*/ 	.word	0x00000000
        /*0c74*/ 	.word	0x00000000
        /*0c78*/ 	.short	0x010a
        /*0c7a*/ 	.byte	0xff
	.zero		1


	//   ....[185]....
        /*0c7c*/ 	.word	0x00007f30
        /*0c80*/ 	.word	0x00000000
        /*0c84*/ 	.word	0x00000000
        /*0c88*/ 	.short	0x010a
        /*0c8a*/ 	.byte	0xff
	.zero		1


	//   ....[186]....
        /*0c8c*/ 	.word	0x00007f90
        /*0c90*/ 	.word	0x00000000
        /*0c94*/ 	.word	0x00000000
        /*0c98*/ 	.short	0x010a
        /*0c9a*/ 	.byte	0xff
	.zero		1


	//   ....[187]....
        /*0c9c*/ 	.word	0x00007ff0
        /*0ca0*/ 	.word	0x00000000
        /*0ca4*/ 	.word	0x00000000
        /*0ca8*/ 	.short	0x010a
        /*0caa*/ 	.byte	0xff
	.zero		1


	//   ....[188]....
        /*0cac*/ 	.word	0x00008050
        /*0cb0*/ 	.word	0x00000000
        /*0cb4*/ 	.word	0x00000000
        /*0cb8*/ 	.short	0x010a
        /*0cba*/ 	.byte	0xff
	.zero		1


	//   ....[189]....
        /*0cbc*/ 	.word	0x000080b0
        /*0cc0*/ 	.word	0x00000000
        /*0cc4*/ 	.word	0x00000000
        /*0cc8*/ 	.short	0x010a
        /*0cca*/ 	.byte	0xff
	.zero		1


	//   ....[190]....
        /*0ccc*/ 	.word	0x00008110
        /*0cd0*/ 	.word	0x00000000
        /*0cd4*/ 	.word	0x00000000
        /*0cd8*/ 	.short	0x010a
        /*0cda*/ 	.byte	0xff
	.zero		1


	//   ....[191]....
        /*0cdc*/ 	.word	0x00008170
        /*0ce0*/ 	.word	0x00000000
        /*0ce4*/ 	.word	0x00000000
        /*0ce8*/ 	.short	0x010a
        /*0cea*/ 	.byte	0xff
	.zero		1


	//   ....[192]....
        /*0cec*/ 	.word	0x000081d0
        /*0cf0*/ 	.word	0x00000000
        /*0cf4*/ 	.word	0x00000000
        /*0cf8*/ 	.short	0x010a
        /*0cfa*/ 	.byte	0xff
	.zero		1


	//   ....[193]....
        /*0cfc*/ 	.word	0x00008230
        /*0d00*/ 	.word	0x00000000
        /*0d04*/ 	.word	0x00000000
        /*0d08*/ 	.short	0x010a
        /*0d0a*/ 	.byte	0xff
	.zero		1


	//   ....[194]....
        /*0d0c*/ 	.word	0x00008290
        /*0d10*/ 	.word	0x00000000
        /*0d14*/ 	.word	0x00000000
        /*0d18*/ 	.short	0x010a
        /*0d1a*/ 	.byte	0xff
	.zero		1


	//   ....[195]....
        /*0d1c*/ 	.word	0x000082f0
        /*0d20*/ 	.word	0x00000000
        /*0d24*/ 	.word	0x00000000
        /*0d28*/ 	.short	0x010a
        /*0d2a*/ 	.byte	0xff
	.zero		1


	//   ....[196]....
        /*0d2c*/ 	.word	0x00008350
        /*0d30*/ 	.word	0x00000000
        /*0d34*/ 	.word	0x00000000
        /*0d38*/ 	.short	0x010a
        /*0d3a*/ 	.byte	0xff
	.zero		1


	//   ....[197]....
        /*0d3c*/ 	.word	0x000083b0
        /*0d40*/ 	.word	0x00000000
        /*0d44*/ 	.word	0x00000000
        /*0d48*/ 	.short	0x010a
        /*0d4a*/ 	.byte	0xff
	.zero		1


	//   ....[198]....
        /*0d4c*/ 	.word	0x00008410
        /*0d50*/ 	.word	0x00000000
        /*0d54*/ 	.word	0x00000000
        /*0d58*/ 	.short	0x010a
        /*0d5a*/ 	.byte	0xff
	.zero		1


	//   ....[199]....
        /*0d5c*/ 	.word	0x00008470
        /*0d60*/ 	.word	0x00000000
        /*0d64*/ 	.word	0x00000000
        /*0d68*/ 	.short	0x010a
        /*0d6a*/ 	.byte	0xff
	.zero		1


	//   ....[200]....
        /*0d6c*/ 	.word	0x000084d0
        /*0d70*/ 	.word	0x00000000
        /*0d74*/ 	.word	0x00000000
        /*0d78*/ 	.short	0x010a
        /*0d7a*/ 	.byte	0xff
	.zero		1


	//   ....[201]....
        /*0d7c*/ 	.word	0x00008530
        /*0d80*/ 	.word	0x00000000
        /*0d84*/ 	.word	0x00000000
        /*0d88*/ 	.short	0x010a
        /*0d8a*/ 	.byte	0xff
	.zero		1


	//   ....[202]....
        /*0d8c*/ 	.word	0x00008590
        /*0d90*/ 	.word	0x00000000
        /*0d94*/ 	.word	0x00000000
        /*0d98*/ 	.short	0x010a
        /*0d9a*/ 	.byte	0xff
	.zero		1


	//   ....[203]....
        /*0d9c*/ 	.word	0x000085f0
        /*0da0*/ 	.word	0x00000000
        /*0da4*/ 	.word	0x00000000
        /*0da8*/ 	.short	0x010a
        /*0daa*/ 	.byte	0xff
	.zero		1


	//   ....[204]....
        /*0dac*/ 	.word	0x00008650
        /*0db0*/ 	.word	0x00000000
        /*0db4*/ 	.word	0x00000000
        /*0db8*/ 	.short	0x010a
        /*0dba*/ 	.byte	0xff
	.zero		1


	//   ....[205]....
        /*0dbc*/ 	.word	0x000086b0
        /*0dc0*/ 	.word	0x00000000
        /*0dc4*/ 	.word	0x00000000
        /*0dc8*/ 	.short	0x010a
        /*0dca*/ 	.byte	0xff
	.zero		1


	//   ....[206]....
        /*0dcc*/ 	.word	0x00008710
        /*0dd0*/ 	.word	0x00000000
        /*0dd4*/ 	.word	0x00000000
        /*0dd8*/ 	.short	0x010a
        /*0dda*/ 	.byte	0xff
	.zero		1


	//   ....[207]....
        /*0ddc*/ 	.word	0x00008770
        /*0de0*/ 	.word	0x00000000
        /*0de4*/ 	.word	0x00000000
        /*0de8*/ 	.short	0x010a
        /*0dea*/ 	.byte	0xff
	.zero		1


	//   ....[208]....
        /*0dec*/ 	.word	0x000087d0
        /*0df0*/ 	.word	0x00000000
        /*0df4*/ 	.word	0x00000000
        /*0df8*/ 	.short	0x010a
        /*0dfa*/ 	.byte	0xff
	.zero		1


	//   ....[209]....
        /*0dfc*/ 	.word	0x00008830
        /*0e00*/ 	.word	0x00000000
        /*0e04*/ 	.word	0x00000000
        /*0e08*/ 	.short	0x010a
        /*0e0a*/ 	.byte	0xff
	.zero		1


	//   ....[210]....
        /*0e0c*/ 	.word	0x00008890
        /*0e10*/ 	.word	0x00000000
        /*0e14*/ 	.word	0x00000000
        /*0e18*/ 	.short	0x010a
        /*0e1a*/ 	.byte	0xff
	.zero		1


	//   ....[211]....
        /*0e1c*/ 	.word	0x000088f0
        /*0e20*/ 	.word	0x00000000
        /*0e24*/ 	.word	0x00000000
        /*0e28*/ 	.short	0x010a
        /*0e2a*/ 	.byte	0xff
	.zero		1


	//   ....[212]....
        /*0e2c*/ 	.word	0x00008950
        /*0e30*/ 	.word	0x00000000
        /*0e34*/ 	.word	0x00000000
        /*0e38*/ 	.short	0x010a
        /*0e3a*/ 	.byte	0xff
	.zero		1


	//   ....[213]....
        /*0e3c*/ 	.word	0x000089b0
        /*0e40*/ 	.word	0x00000000
        /*0e44*/ 	.word	0x00000000
        /*0e48*/ 	.short	0x010a
        /*0e4a*/ 	.byte	0xff
	.zero		1


	//   ....[214]....
        /*0e4c*/ 	.word	0x00008a10
        /*0e50*/ 	.word	0x00000000
        /*0e54*/ 	.word	0x00000000
        /*0e58*/ 	.short	0x010a
        /*0e5a*/ 	.byte	0xff
	.zero		1


	//   ....[215]....
        /*0e5c*/ 	.word	0x00008a70
        /*0e60*/ 	.word	0x00000000
        /*0e64*/ 	.word	0x00000000
        /*0e68*/ 	.short	0x010a
        /*0e6a*/ 	.byte	0xff
	.zero		1


	//   ....[216]....
        /*0e6c*/ 	.word	0x00008ad0
        /*0e70*/ 	.word	0x00000000
        /*0e74*/ 	.word	0x00000000
        /*0e78*/ 	.short	0x010a
        /*0e7a*/ 	.byte	0xff
	.zero		1


	//   ....[217]....
        /*0e7c*/ 	.word	0x00008b30
        /*0e80*/ 	.word	0x00000000
        /*0e84*/ 	.word	0x00000000
        /*0e88*/ 	.short	0x010a
        /*0e8a*/ 	.byte	0xff
	.zero		1


	//   ....[218]....
        /*0e8c*/ 	.word	0x00008b90
        /*0e90*/ 	.word	0x00000000
        /*0e94*/ 	.word	0x00000000
        /*0e98*/ 	.short	0x010a
        /*0e9a*/ 	.byte	0xff
	.zero		1


	//   ....[219]....
        /*0e9c*/ 	.word	0x00008bf0
        /*0ea0*/ 	.word	0x00000000
        /*0ea4*/ 	.word	0x00000000
        /*0ea8*/ 	.short	0x010a
        /*0eaa*/ 	.byte	0xff
	.zero		1


	//   ....[220]....
        /*0eac*/ 	.word	0x00008c40
        /*0eb0*/ 	.word	0x00000000
        /*0eb4*/ 	.word	0x000002e0
        /*0eb8*/ 	.short	0x010a
        /*0eba*/ 	.byte	0xff
	.zero		1


	//   ....[221]....
        /*0ebc*/ 	.word	0x00008ca0
        /*0ec0*/ 	.word	0x00000000
        /*0ec4*/ 	.word	0x00000290
        /*0ec8*/ 	.short	0x010a
        /*0eca*/ 	.byte	0xff
	.zero		1


	//   ....[222]....
        /*0ecc*/ 	.word	0x00008cf0
        /*0ed0*/ 	.word	0x00000000
        /*0ed4*/ 	.word	0x00000280
        /*0ed8*/ 	.short	0x010a
        /*0eda*/ 	.byte	0xff
	.zero		1


	//   ....[223]....
        /*0edc*/ 	.word	0x00008d50
        /*0ee0*/ 	.word	0x00000000
        /*0ee4*/ 	.word	0x00000290
        /*0ee8*/ 	.short	0x010a
        /*0eea*/ 	.byte	0xff
	.zero		1


	//   ....[224]....
        /*0eec*/ 	.word	0x00008da0
        /*0ef0*/ 	.word	0x00000000
        /*0ef4*/ 	.word	0x00000280
        /*0ef8*/ 	.short	0x010a
        /*0efa*/ 	.byte	0xff
	.zero		1


	//   ....[225]....
        /*0efc*/ 	.word	0x00008e00
        /*0f00*/ 	.word	0x00000003
        /*0f04*/ 	.word	0x000002c0
        /*0f08*/ 	.short	0x010a
        /*0f0a*/ 	.byte	0xff
	.zero		1


	//   ....[226]....
        /*0f0c*/ 	.word	0x00008e60
        /*0f10*/ 	.word	0x00000000
        /*0f14*/ 	.word	0x00000000
        /*0f18*/ 	.short	0x010a
        /*0f1a*/ 	.byte	0xff
	.zero		1


	//   ....[227]....
        /*0f1c*/ 	.word	0x00008ec0
        /*0f20*/ 	.word	0x00000000
        /*0f24*/ 	.word	0x00000000
        /*0f28*/ 	.short	0x010a
        /*0f2a*/ 	.byte	0xff
	.zero		1


	//   ....[228]....
        /*0f2c*/ 	.word	0x00008f20
        /*0f30*/ 	.word	0x00000000
        /*0f34*/ 	.word	0x00000000
        /*0f38*/ 	.short	0x010a
        /*0f3a*/ 	.byte	0xff
	.zero		1


	//   ....[229]....
        /*0f3c*/ 	.word	0x00008f80
        /*0f40*/ 	.word	0x00000000
        /*0f44*/ 	.word	0x00000000
        /*0f48*/ 	.short	0x010a
        /*0f4a*/ 	.byte	0xff
	.zero		1


	//   ....[230]....
        /*0f4c*/ 	.word	0x00008fe0
        /*0f50*/ 	.word	0x00000000
        /*0f54*/ 	.word	0x00000000
        /*0f58*/ 	.short	0x010a
        /*0f5a*/ 	.byte	0xff
	.zero		1


	//   ....[231]....
        /*0f5c*/ 	.word	0x00009030
        /*0f60*/ 	.word	0x00000000
        /*0f64*/ 	.word	0x00000280
        /*0f68*/ 	.short	0x010a
        /*0f6a*/ 	.byte	0xff
	.zero		1


	//   ....[232]....
        /*0f6c*/ 	.word	0x00009090
        /*0f70*/ 	.word	0x00000000
        /*0f74*/ 	.word	0x00000278
        /*0f78*/ 	.short	0x010a
        /*0f7a*/ 	.byte	0xff
	.zero		1


	//   ....[233]....
        /*0f7c*/ 	.word	0x000090f0
        /*0f80*/ 	.word	0x00000003
        /*0f84*/ 	.word	0x00000268
        /*0f88*/ 	.short	0x010a
        /*0f8a*/ 	.byte	0xff
	.zero		1


	//   ....[234]....
        /*0f8c*/ 	.word	0x00009140
        /*0f90*/ 	.word	0x00000000
        /*0f94*/ 	.word	0x00000280
        /*0f98*/ 	.short	0x010a
        /*0f9a*/ 	.byte	0xff
	.zero		1


	//   ....[235]....
        /*0f9c*/ 	.word	0x000091a0
        /*0fa0*/ 	.word	0x00000000
        /*0fa4*/ 	.word	0x00000260
        /*0fa8*/ 	.short	0x010a
        /*0faa*/ 	.byte	0xff
	.zero		1


	//   ....[236]....
        /*0fac*/ 	.word	0x00009200
        /*0fb0*/ 	.word	0x00000003
        /*0fb4*/ 	.word	0x000002a0
        /*0fb8*/ 	.short	0x010a
        /*0fba*/ 	.byte	0xff
	.zero		1


	//----- nvinfo : EIATTR_NUM_MBARRIERS
	.align		4
.L_44:
        /*0fbc*/ 	.byte	0x03, 0x38
        /*0fbe*/ 	.short	0x0060


	//----- nvinfo : EIATTR_EXIT_INSTR_OFFSETS
	.align		4
        /*0fc0*/ 	.byte	0x04, 0x1c
        /*0fc2*/ 	.short	(.L_46 - .L_45)


	//   ....[0]....
.L_45:
        /*0fc4*/ 	.word	0x00003c20


	//   ....[1]....
        /*0fc8*/ 	.word	0x00004120


	//   ....[2]....
        /*0fcc*/ 	.word	0x00004180


	//   ....[3]....
        /*0fd0*/ 	.word	0x00004f30


	//   ....[4]....
        /*0fd4*/ 	.word	0x00005b30


	//   ....[5]....
        /*0fd8*/ 	.word	0x00005b70


	//   ....[6]....
        /*0fdc*/ 	.word	0x00007cf0


	//----- nvinfo : EIATTR_MAX_THREADS
	.align		4
.L_46:
        /*0fe0*/ 	.byte	0x04, 0x05
        /*0fe2*/ 	.short	(.L_48 - .L_47)
.L_47:
        /*0fe4*/ 	.word	0x00000100
        /*0fe8*/ 	.word	0x00000001
        /*0fec*/ 	.word	0x00000001


	//----- nvinfo : EIATTR_CRS_STACK_SIZE
	.align		4
.L_48:
        /*0ff0*/ 	.byte	0x04, 0x1e
        /*0ff2*/ 	.short	(.L_50 - .L_49)
.L_49:
        /*0ff4*/ 	.word	0x00000000


	//----- nvinfo : EIATTR_CBANK_PARAM_SIZE
	.align		4
.L_50:
        /*0ff8*/ 	.byte	0x03, 0x19
        /*0ffa*/ 	.short	0x0800


	//----- nvinfo : EIATTR_PARAM_CBANK
	.align		4
        /*0ffc*/ 	.byte	0x04, 0x0a
        /*0ffe*/ 	.short	(.L_52 - .L_51)
	.align		4
.L_51:
        /*1000*/ 	.word	index@(.nv.constant0._ZN7cutlass13device_kernelINS_4gemm6kernel13GemmUniversalIN4cute5tupleIJiiiiEEENS1_10collective13CollectiveMmaINS1_35MainloopSm100TmaUmmaWarpSpecializedILi38ELi2ELi4ENS5_IJNS4_1CILi1EEESB_SB_EEEEENS5_IJNSA_ILi128EEENSA_ILi48EEENSA_ILi32EEEEEEaNS5_IJlSB_lEEEaSI_NS4_8TiledMMAINS4_8MMA_AtomIJNS4_15SM100_MMA_S8_SSIaaiLi128ELi48ELNS4_4UMMA5MajorE0ELSN_0ELNSM_8SaturateE0EEEEEENS4_6LayoutISC_NS5_IJNSA_ILi0EEESS_SS_EEEEENS5_IJNS4_10UnderscoreESV_SV_EEEEENS4_13SM90_TMA_LOADENS4_14ComposedLayoutINS4_7SwizzleILi1ELi4ELi3EEENS4_18smem_ptr_flag_bitsILi8EEENSR_INS5_IJNSA_ILi8EEESG_EEENS5_IJSG_SB_EEEEEEEvNS4_8identityESY_S18_vS19_EENS_8epilogue10collective18CollectiveEpilogueINS1B_23Sm100TmaWarpSpecializedILi1ELi1ELi48ELb0ELb0EEEJSH_NS5_IJNSR_ISE_SB_EENSR_ISF_SB_EEEEEaSI_aSI_NS1B_6fusion15FusionCallbacksIS1F_NS1J_17LinearCombinationIaiaiLNS_15FloatRoundStyleE2EEESH_S1I_JEEENS4_5SM1004TMEM4LOAD26SM100_TMEM_LOAD_32dp32b16xESY_NSZ_INS10_ILi0ELi4ELi3EEES13_NSR_INS5_IJS14_NSA_ILi16EEEEEENS5_IJS1U_SB_EEEEEEENS4_39AutoVectorizingCopyWithAssumedAlignmentILi128EEENS4_14SM90_TMA_STOREES1Y_S20_S20_EEEvvEEEEvNT_6ParamsE)
        /*1004*/ 	.short	0x0380
        /*1006*/ 	.short	0x0800


	//----- nvinfo : EIATTR_SW_WAR
	.align		4
.L_52:
        /*1008*/ 	.byte	0x04, 0x36
        /*100a*/ 	.short	(.L_54 - .L_53)
.L_53:
        /*100c*/ 	.word	0x00000008
.L_54:


//--------------------- .nv.callgraph             --------------------------
	.section	.nv.callgraph,"",@"SHT_CUDA_CALLGRAPH"
	.align	4
	.sectionentsize	8
	.align		4
        /*0000*/ 	.word	0x00000000
	.align		4
        /*0004*/ 	.word	0xffffffff
	.align		4
        /*0008*/ 	.word	index@(_ZN7cutlass13device_kernelINS_4gemm6kernel13GemmUniversalIN4cute5tupleIJiiiiEEENS1_10collective13CollectiveMmaINS1_35MainloopSm100TmaUmmaWarpSpecializedILi38ELi2ELi4ENS5_IJNS4_1CILi1EEESB_SB_EEEEENS5_IJNSA_ILi128EEENSA_ILi48EEENSA_ILi32EEEEEEaNS5_IJlSB_lEEEaSI_NS4_8TiledMMAINS4_8MMA_AtomIJNS4_15SM100_MMA_S8_SSIaaiLi128ELi48ELNS4_4UMMA5MajorE0ELSN_0ELNSM_8SaturateE0EEEEEENS4_6LayoutISC_NS5_IJNSA_ILi0EEESS_SS_EEEEENS5_IJNS4_10UnderscoreESV_SV_EEEEENS4_13SM90_TMA_LOADENS4_14ComposedLayoutINS4_7SwizzleILi1ELi4ELi3EEENS4_18smem_ptr_flag_bitsILi8EEENSR_INS5_IJNSA_ILi8EEESG_EEENS5_IJSG_SB_EEEEEEEvNS4_8identityESY_S18_vS19_EENS_8epilogue10collective18CollectiveEpilogueINS1B_23Sm100TmaWarpSpecializedILi1ELi1ELi48ELb0ELb0EEEJSH_NS5_IJNSR_ISE_SB_EENSR_ISF_SB_EEEEEaSI_aSI_NS1B_6fusion15FusionCallbacksIS1F_NS1J_17LinearCombinationIaiaiLNS_15FloatRoundStyleE2EEESH_S1I_JEEENS4_5SM1004TMEM4LOAD26SM100_TMEM_LOAD_32dp32b16xESY_NSZ_INS10_ILi0ELi4ELi3EEES13_NSR_INS5_IJS14_NSA_ILi16EEEEEENS5_IJS1U_SB_EEEEEEENS4_39AutoVectorizingCopyWithAssumedAlignmentILi128EEENS4_14SM90_TMA_STOREES1Y_S20_S20_EEEvvEEEEvNT_6ParamsE)
	.align		4
        /*000c*/ 	.word	index@(__assertfail)
	.align		4
        /*0010*/ 	.word	0x00000000
	.align		4
        /*0014*/ 	.word	0xfffffffe
	.align		4
        /*0018*/ 	.word	0x00000000
	.align		4
        /*001c*/ 	.word	0xfffffffd
	.align		4
        /*0020*/ 	.word	0x00000000
	.align		4
        /*0024*/ 	.word	0xfffffffc


//--------------------- .nv.constant4             --------------------------
	.section	.nv.constant4,"a",@progbits
	.align	8
	.align		8
.nv.constant4:
        /*0000*/ 	.dword	__assertfail
	.align		8
        /*0008*/ 	.dword	__unnamed_1
	.align		8
        /*0010*/ 	.dword	_ZN40_INTERNAL_4a7c7369_4_k_cu_2745d13b_224134cuda3std3__45__cpo5beginE
	.align		8
        /*0018*/ 	.dword	_ZN40_INTERNAL_4a7c7369_4_k_cu_2745d13b_224134cuda3std3__45__cpo3endE
	.align		8
        /*0020*/ 	.dword	_ZN40_INTERNAL_4a7c7369_4_k_cu_2745d13b_224134cuda3std3__45__cpo6cbeginE
	.align		8
        /*0028*/ 	.dword	_ZN40_INTERNAL_4a7c7369_4_k_cu_2745d13b_224134cuda3std3__45__cpo4cendE
	.align		8
        /*0030*/ 	.dword	_ZN40_INTERNAL_4a7c7369_4_k_cu_2745d13b_224134cuda3std3__442_GLOBAL__N__4a7c7369_4_k_cu_2745d13b_224136ignoreE
	.align		8
        /*0038*/ 	.dword	_ZN40_INTERNAL_4a7c7369_4_k_cu_2745d13b_224134cuda3std3__419piecewise_constructE
	.align		8
        /*0040*/ 	.dword	_ZN40_INTERNAL_4a7c7369_4_k_cu_2745d13b_224134cuda3std3__48in_placeE
	.align		8
        /*0048*/ 	.dword	_ZN40_INTERNAL_4a7c7369_4_k_cu_2745d13b_224134cuda3std6ranges3__45__cpo4swapE
	.align		8
        /*0050*/ 	.dword	_ZN40_INTERNAL_4a7c7369_4_k_cu_2745d13b_224134cuda3std6ranges3__45__cpo9iter_moveE
	.align		8
        /*0058*/ 	.dword	_ZN40_INTERNAL_4a7c7369_4_k_cu_2745d13b_224134cute7productE
	.align		8
        /*0060*/ 	.dword	_ZN40_INTERNAL_4a7c7369_4_k_cu_2745d13b_224134cute1_E
	.align		8
        /*0068*/ 	.dword	$str$25
	.align		8
        /*0070*/ 	.dword	$str$26


//--------------------- .text._ZN7cutlass13device_kernelINS_4gemm6kernel13GemmUniversalIN4cute5tupleIJiiiiEEENS1_10collective13CollectiveMmaINS1_35MainloopSm100TmaUmmaWarpSpecializedILi38ELi2ELi4ENS5_IJNS4_1CILi1EEESB_SB_EEEEENS5_IJNSA_ILi128EEENSA_ILi48EEENSA_ILi32EEEEEEaNS5_IJlSB_lEEEaSI_NS4_8TiledMMAINS4_8MMA_AtomIJNS4_15SM100_MMA_S8_SSIaaiLi128ELi48ELNS4_4UMMA5MajorE0ELSN_0ELNSM_8SaturateE0EEEEEENS4_6LayoutISC_NS5_IJNSA_ILi0EEESS_SS_EEEEENS5_IJNS4_10UnderscoreESV_SV_EEEEENS4_13SM90_TMA_LOADENS4_14ComposedLayoutINS4_7SwizzleILi1ELi4ELi3EEENS4_18smem_ptr_flag_bitsILi8EEENSR_INS5_IJNSA_ILi8EEESG_EEENS5_IJSG_SB_EEEEEEEvNS4_8identityESY_S18_vS19_EENS_8epilogue10collective18CollectiveEpilogueINS1B_23Sm100TmaWarpSpecializedILi1ELi1ELi48ELb0ELb0EEEJSH_NS5_IJNSR_ISE_SB_EENSR_ISF_SB_EEEEEaSI_aSI_NS1B_6fusion15FusionCallbacksIS1F_NS1J_17LinearCombinationIaiaiLNS_15FloatRoundStyleE2EEESH_S1I_JEEENS4_5SM1004TMEM4LOAD26SM100_TMEM_LOAD_32dp32b16xESY_NSZ_INS10_ILi0ELi4ELi3EEES13_NSR_INS5_IJS14_NSA_ILi16EEEEEENS5_IJS1U_SB_EEEEEEENS4_39AutoVectorizingCopyWithAssumedAlignmentILi128EEENS4_14SM90_TMA_STOREES1Y_S20_S20_EEEvvEEEEvNT_6ParamsE --------------------------
	.section	.text._ZN7cutlass13device_kernelINS_4gemm6kernel13GemmUniversalIN4cute5tupleIJiiiiEEENS1_10collective13CollectiveMmaINS1_35MainloopSm100TmaUmmaWarpSpecializedILi38ELi2ELi4ENS5_IJNS4_1CILi1EEESB_SB_EEEEENS5_IJNSA_ILi128EEENSA_ILi48EEENSA_ILi32EEEEEEaNS5_IJlSB_lEEEaSI_NS4_8TiledMMAINS4_8MMA_AtomIJNS4_15SM100_MMA_S8_SSIaaiLi128ELi48ELNS4_4UMMA5MajorE0ELSN_0ELNSM_8SaturateE0EEEEEENS4_6LayoutISC_NS5_IJNSA_ILi0EEESS_SS_EEEEENS5_IJNS4_10UnderscoreESV_SV_EEEEENS4_13SM90_TMA_LOADENS4_14ComposedLayoutINS4_7SwizzleILi1ELi4ELi3EEENS4_18smem_ptr_flag_bitsILi8EEENSR_INS5_IJNSA_ILi8EEESG_EEENS5_IJSG_SB_EEEEEEEvNS4_8identityESY_S18_vS19_EENS_8epilogue10collective18CollectiveEpilogueINS1B_23Sm100TmaWarpSpecializedILi1ELi1ELi48ELb0ELb0EEEJSH_NS5_IJNSR_ISE_SB_EENSR_ISF_SB_EEEEEaSI_aSI_NS1B_6fusion15FusionCallbacksIS1F_NS1J_17LinearCombinationIaiaiLNS_15FloatRoundStyleE2EEESH_S1I_JEEENS4_5SM1004TMEM4LOAD26SM100_TMEM_LOAD_32dp32b16xESY_NSZ_INS10_ILi0ELi4ELi3EEES13_NSR_INS5_IJS14_NSA_ILi16EEEEEENS5_IJS1U_SB_EEEEEEENS4_39AutoVectorizingCopyWithAssumedAlignmentILi128EEENS4_14SM90_TMA_STOREES1Y_S20_S20_EEEvvEEEEvNT_6ParamsE,"ax",@progbits
	.align	128
.text._ZN7cutlass13device_kernelINS_4gemm6kernel13GemmUniversalIN4cute5tupleIJiiiiEEENS1_10collective13CollectiveMmaINS1_35MainloopSm100TmaUmmaWarpSpecializedILi38ELi2ELi4ENS5_IJNS4_1CILi1EEESB_SB_EEEEENS5_IJNSA_ILi128EEENSA_ILi48EEENSA_ILi32EEEEEEaNS5_IJlSB_lEEEaSI_NS4_8TiledMMAINS4_8MMA_AtomIJNS4_15SM100_MMA_S8_SSIaaiLi128ELi48ELNS4_4UMMA5MajorE0ELSN_0ELNSM_8SaturateE0EEEEEENS4_6LayoutISC_NS5_IJNSA_ILi0EEESS_SS_EEEEENS5_IJNS4_10UnderscoreESV_SV_EEEEENS4_13SM90_TMA_LOADENS4_14ComposedLayoutINS4_7SwizzleILi1ELi4ELi3EEENS4_18smem_ptr_flag_bitsILi8EEENSR_INS5_IJNSA_ILi8EEESG_EEENS5_IJSG_SB_EEEEEEEvNS4_8identityESY_S18_vS19_EENS_8epilogue10collective18CollectiveEpilogueINS1B_23Sm100TmaWarpSpecializedILi1ELi1ELi48ELb0ELb0EEEJSH_NS5_IJNSR_ISE_SB_EENSR_ISF_SB_EEEEEaSI_aSI_NS1B_6fusion15FusionCallbacksIS1F_NS1J_17LinearCombinationIaiaiLNS_15FloatRoundStyleE2EEESH_S1I_JEEENS4_5SM1004TMEM4LOAD26SM100_TMEM_LOAD_32dp32b16xESY_NSZ_INS10_ILi0ELi4ELi3EEES13_NSR_INS5_IJS14_NSA_ILi16EEEEEENS5_IJS1U_SB_EEEEEEENS4_39AutoVectorizingCopyWithAssumedAlignmentILi128EEENS4_14SM90_TMA_STOREES1Y_S20_S20_EEEvvEEEEvNT_6ParamsE:
        .type           _ZN7cutlass13device_kernelINS_4gemm6kernel13GemmUniversalIN4cute5tupleIJiiiiEEENS1_10collective13CollectiveMmaINS1_35MainloopSm100TmaUmmaWarpSpecializedILi38ELi2ELi4ENS5_IJNS4_1CILi1EEESB_SB_EEEEENS5_IJNSA_ILi128EEENSA_ILi48EEENSA_ILi32EEEEEEaNS5_IJlSB_lEEEaSI_NS4_8TiledMMAINS4_8MMA_AtomIJNS4_15SM100_MMA_S8_SSIaaiLi128ELi48ELNS4_4UMMA5MajorE0ELSN_0ELNSM_8SaturateE0EEEEEENS4_6LayoutISC_NS5_IJNSA_ILi0EEESS_SS_EEEEENS5_IJNS4_10UnderscoreESV_SV_EEEEENS4_13SM90_TMA_LOADENS4_14ComposedLayoutINS4_7SwizzleILi1ELi4ELi3EEENS4_18smem_ptr_flag_bitsILi8EEENSR_INS5_IJNSA_ILi8EEESG_EEENS5_IJSG_SB_EEEEEEEvNS4_8identityESY_S18_vS19_EENS_8epilogue10collective18CollectiveEpilogueINS1B_23Sm100TmaWarpSpecializedILi1ELi1ELi48ELb0ELb0EEEJSH_NS5_IJNSR_ISE_SB_EENSR_ISF_SB_EEEEEaSI_aSI_NS1B_6fusion15FusionCallbacksIS1F_NS1J_17LinearCombinationIaiaiLNS_15FloatRoundStyleE2EEESH_S1I_JEEENS4_5SM1004TMEM4LOAD26SM100_TMEM_LOAD_32dp32b16xESY_NSZ_INS10_ILi0ELi4ELi3EEES13_NSR_INS5_IJS14_NSA_ILi16EEEEEENS5_IJS1U_SB_EEEEEEENS4_39AutoVectorizingCopyWithAssumedAlignmentILi128EEENS4_14SM90_TMA_STOREES1Y_S20_S20_EEEvvEEEEvNT_6ParamsE,@function
        .size           _ZN7cutlass13device_kernelINS_4gemm6kernel13GemmUniversalIN4cute5tupleIJiiiiEEENS1_10collective13CollectiveMmaINS1_35MainloopSm100TmaUmmaWarpSpecializedILi38ELi2ELi4ENS5_IJNS4_1CILi1EEESB_SB_EEEEENS5_IJNSA_ILi128EEENSA_ILi48EEENSA_ILi32EEEEEEaNS5_IJlSB_lEEEaSI_NS4_8TiledMMAINS4_8MMA_AtomIJNS4_15SM100_MMA_S8_SSIaaiLi128ELi48ELNS4_4UMMA5MajorE0ELSN_0ELNSM_8SaturateE0EEEEEENS4_6LayoutISC_NS5_IJNSA_ILi0EEESS_SS_EEEEENS5_IJNS4_10UnderscoreESV_SV_EEEEENS4_13SM90_TMA_LOADENS4_14ComposedLayoutINS4_7SwizzleILi1ELi4ELi3EEENS4_18smem_ptr_flag_bitsILi8EEENSR_INS5_IJNSA_ILi8EEESG_EEENS5_IJSG_SB_EEEEEEEvNS4_8identityESY_S18_vS19_EENS_8epilogue10collective18CollectiveEpilogueINS1B_23Sm100TmaWarpSpecializedILi1ELi1ELi48ELb0ELb0EEEJSH_NS5_IJNSR_ISE_SB_EENSR_ISF_SB_EEEEEaSI_aSI_NS1B_6fusion15FusionCallbacksIS1F_NS1J_17LinearCombinationIaiaiLNS_15FloatRoundStyleE2EEESH_S1I_JEEENS4_5SM1004TMEM4LOAD26SM100_TMEM_LOAD_32dp32b16xESY_NSZ_INS10_ILi0ELi4ELi3EEES13_NSR_INS5_IJS14_NSA_ILi16EEEEEENS5_IJS1U_SB_EEEEEEENS4_39AutoVectorizingCopyWithAssumedAlignmentILi128EEENS4_14SM90_TMA_STOREES1Y_S20_S20_EEEvvEEEEvNT_6ParamsE,(.L_x_230 - _ZN7cutlass13device_kernelINS_4gemm6kernel13GemmUniversalIN4cute5tupleIJiiiiEEENS1_10collective13CollectiveMmaINS1_35MainloopSm100TmaUmmaWarpSpecializedILi38ELi2ELi4ENS5_IJNS4_1CILi1EEESB_SB_EEEEENS5_IJNSA_ILi128EEENSA_ILi48EEENSA_ILi32EEEEEEaNS5_IJlSB_lEEEaSI_NS4_8TiledMMAINS4_8MMA_AtomIJNS4_15SM100_MMA_S8_SSIaaiLi128ELi48ELNS4_4UMMA5MajorE0ELSN_0ELNSM_8SaturateE0EEEEEENS4_6LayoutISC_NS5_IJNSA_ILi0EEESS_SS_EEEEENS5_IJNS4_10UnderscoreESV_SV_EEEEENS4_13SM90_TMA_LOADENS4_14ComposedLayoutINS4_7SwizzleILi1ELi4ELi3EEENS4_18smem_ptr_flag_bitsILi8EEENSR_INS5_IJNSA_ILi8EEESG_EEENS5_IJSG_SB_EEEEEEEvNS4_8identityESY_S18_vS19_EENS_8epilogue10collective18CollectiveEpilogueINS1B_23Sm100TmaWarpSpecializedILi1ELi1ELi48ELb0ELb0EEEJSH_NS5_IJNSR_ISE_SB_EENSR_ISF_SB_EEEEEaSI_aSI_NS1B_6fusion15FusionCallbacksIS1F_NS1J_17LinearCombinationIaiaiLNS_15FloatRoundStyleE2EEESH_S1I_JEEENS4_5SM1004TMEM4LOAD26SM100_TMEM_LOAD_32dp32b16xESY_NSZ_INS10_ILi0ELi4ELi3EEES13_NSR_INS5_IJS14_NSA_ILi16EEEEEENS5_IJS1U_SB_EEEEEEENS4_39AutoVectorizingCopyWithAssumedAlignmentILi128EEENS4_14SM90_TMA_STOREES1Y_S20_S20_EEEvvEEEEvNT_6ParamsE)
        .other          _ZN7cutlass13device_kernelINS_4gemm6kernel13GemmUniversalIN4cute5tupleIJiiiiEEENS1_10collective13CollectiveMmaINS1_35MainloopSm100TmaUmmaWarpSpecializedILi38ELi2ELi4ENS5_IJNS4_1CILi1EEESB_SB_EEEEENS5_IJNSA_ILi128EEENSA_ILi48EEENSA_ILi32EEEEEEaNS5_IJlSB_lEEEaSI_NS4_8TiledMMAINS4_8MMA_AtomIJNS4_15SM100_MMA_S8_SSIaaiLi128ELi48ELNS4_4UMMA5MajorE0ELSN_0ELNSM_8SaturateE0EEEEEENS4_6LayoutISC_NS5_IJNSA_ILi0EEESS_SS_EEEEENS5_IJNS4_10UnderscoreESV_SV_EEEEENS4_13SM90_TMA_LOADENS4_14ComposedLayoutINS4_7SwizzleILi1ELi4ELi3EEENS4_18smem_ptr_flag_bitsILi8EEENSR_INS5_IJNSA_ILi8EEESG_EEENS5_IJSG_SB_EEEEEEEvNS4_8identityESY_S18_vS19_EENS_8epilogue10collective18CollectiveEpilogueINS1B_23Sm100TmaWarpSpecializedILi1ELi1ELi48ELb0ELb0EEEJSH_NS5_IJNSR_ISE_SB_EENSR_ISF_SB_EEEEEaSI_aSI_NS1B_6fusion15FusionCallbacksIS1F_NS1J_17LinearCombinationIaiaiLNS_15FloatRoundStyleE2EEESH_S1I_JEEENS4_5SM1004TMEM4LOAD26SM100_TMEM_LOAD_32dp32b16xESY_NSZ_INS10_ILi0ELi4ELi3EEES13_NSR_INS5_IJS14_NSA_ILi16EEEEEENS5_IJS1U_SB_EEEEEEENS4_39AutoVectorizingCopyWithAssumedAlignmentILi128EEENS4_14SM90_TMA_STOREES1Y_S20_S20_EEEvvEEEEvNT_6ParamsE,@"STO_CUDA_ENTRY STV_DEFAULT"
_ZN7cutlass13device_kernelINS_4gemm6kernel13GemmUniversalIN4cute5tupleIJiiiiEEENS1_10collective13CollectiveMmaINS1_35MainloopSm100TmaUmmaWarpSpecializedILi38ELi2ELi4ENS5_IJNS4_1CILi1EEESB_SB_EEEEENS5_IJNSA_ILi128EEENSA_ILi48EEENSA_ILi32EEEEEEaNS5_IJlSB_lEEEaSI_NS4_8TiledMMAINS4_8MMA_AtomIJNS4_15SM100_MMA_S8_SSIaaiLi128ELi48ELNS4_4UMMA5MajorE0ELSN_0ELNSM_8SaturateE0EEEEEENS4_6LayoutISC_NS5_IJNSA_ILi0EEESS_SS_EEEEENS5_IJNS4_10UnderscoreESV_SV_EEEEENS4_13SM90_TMA_LOADENS4_14ComposedLayoutINS4_7SwizzleILi1ELi4ELi3EEENS4_18smem_ptr_flag_bitsILi8EEENSR_INS5_IJNSA_ILi8EEESG_EEENS5_IJSG_SB_EEEEEEEvNS4_8identityESY_S18_vS19_EENS_8epilogue10collective18CollectiveEpilogueINS1B_23Sm100TmaWarpSpecializedILi1ELi1ELi48ELb0ELb0EEEJSH_NS5_IJNSR_ISE_SB_EENSR_ISF_SB_EEEEEaSI_aSI_NS1B_6fusion15FusionCallbacksIS1F_NS1J_17LinearCombinationIaiaiLNS_15FloatRoundStyleE2EEESH_S1I_JEEENS4_5SM1004TMEM4LOAD26SM100_TMEM_LOAD_32dp32b16xESY_NSZ_INS10_ILi0ELi4ELi3EEES13_NSR_INS5_IJS14_NSA_ILi16EEEEEENS5_IJS1U_SB_EEEEEEENS4_39AutoVectorizingCopyWithAssumedAlignmentILi128EEENS4_14SM90_TMA_STOREES1Y_S20_S20_EEEvvEEEEvNT_6ParamsE:
[----:B------:R-:W1:Y:S01]  /*0000*/  LDC R1, c[0x0][0x37c] ;  /* 0x0000df00ff017b82 */ /* 0x000e620000000800 */
[----:B------:R-:W2:Y:S01]  /*0010*/  S2R R144, SR_TID.X ;  /* 0x0000000000907919 */ /* 0x000ea20000002100 */
[----:B------:R-:W3:Y:S01]  /*0020*/  LDCU.64 UR4, c[0x0][0x890] ;  /* 0x00011200ff0477ac */ /* 0x000ee20008000a00 */
[----:B------:R-:W-:Y:S02]  /*0030*/  PRMT R130, RZ, 0x7610, R130 ;  /* 0x00007610ff827816 */ /* 0x000fe40000000082 */
[----:B------:R-:W-:Y:S01]  /*0040*/  ELECT P5, URZ, PT ;  /* 0x0000000000ff782f */ /* 0x000fe200038a0000 */
[----:B------:R-:W4:Y:S01]  /*0050*/  LDCU.64 UR44, c[0x0][0x358] ;  /* 0x00006b00ff2c77ac */ /* 0x000f220008000a00 */
[----:B---3--:R-:W-:-:S04]  /*0060*/  UISETP.NE.U32.AND UP0, UPT, UR4, URZ, UPT ;  /* 0x000000ff0400728c */ /* 0x008fc8000bf05070 */
[----:B------:R-:W-:Y:S01]  /*0070*/  UISETP.NE.AND.EX UP0, UPT, UR5, URZ, UPT, UP0 ;  /* 0x000000ff0500728c */ /* 0x000fe2000bf05300 */
[----:B--2---:R-:W-:-:S05]  /*0080*/  SHF.R.U32.HI R138, RZ, 0x5, R144 ;  /* 0x00000005ff8a7819 */ /* 0x004fca0000011690 */
[----:B------:R-:W2:Y:S02]  /*0090*/  SHFL.IDX PT, R0, R138, RZ, 0x1f ;  /* 0x00001fff8a007589 */ /* 0x000ea400000e0000 */
[----:B--2---:R-:W-:Y:S01]  /*00a0*/  R2UR UR8, R0 ;  /* 0x00000000000872ca */ /* 0x004fe200000e0000 */
[----:B-1--4-:R-:W-:-:S14]  /*00b0*/  BRA.U UP0, `(.L_x_0) ;  /* 0x00000001002c7547 */ /* 0x012fdc000b800000 */
[----:B------:R-:W1:Y:S02]  /*00c0*/  LDCU.64 UR6, c[0x0][0x888] ;  /* 0x00011100ff0677ac */ /* 0x000e640008000a00 */
[----:B-1----:R-:W-:-:S04]  /*00d0*/  UISETP.NE.U32.AND UP0, UPT, UR6, URZ, UPT ;  /* 0x000000ff0600728c */ /* 0x002fc8000bf05070 */
[----:B------:R-:W-:-:S09]  /*00e0*/  UISETP.NE.AND.EX UP0, UPT, UR7, URZ, UPT, UP0 ;  /* 0x000000ff0700728c */ /* 0x000fd2000bf05300 */
[----:B------:R-:W-:Y:S05]  /*00f0*/  BRA.U !UP0, `(.L_x_1) ;  /* 0x0000000108147547 */ /* 0x000fea000b800000 */
[----:B------:R-:W1:Y:S02]  /*0100*/  LDC.64 R2, c[0x0][0x888] ;  /* 0x00022200ff027b82 */ /* 0x000e640000000a00 */
[----:B-1----:R-:W2:Y:S01]  /*0110*/  LDG.E R0, desc[UR44][R2.64] ;  /* 0x0000002c02007981 */ /* 0x002ea2000c1e1900 */
[----:B------:R-:W-:Y:S01]  /*0120*/  HFMA2 R130, -RZ, RZ, 0, 5.9604644775390625e-08 ;  /* 0x00000001ff827431 */ /* 0x000fe200000001ff */
[----:B--2---:R-:W-:Y:S01]  /*0130*/  R2UR UR38, R0 ;  /* 0x00000000002672ca */ /* 0x004fe200000e0000 */
[----:B------:R-:W-:Y:S05]  /*0140*/  BRA `(.L_x_0) ;  /* 0x0000000000087947 */ /* 0x000fea0003800000 */
.L_x_1:
[----:B------:R-:W-:Y:S01]  /*0150*/  HFMA2 R130, -RZ, RZ, 0, 5.9604644775390625e-08 ;  /* 0x00000001ff827431 */ /* 0x000fe200000001ff */
[----:B------:R-:W1:Y:S02]  /*0160*/  LDCU UR38, c[0x0][0x880] ;  /* 0x00011000ff2677ac */ /* 0x000e640008000800 */
.L_x_0:
[----:B------:R-:W2:Y:S02]  /*0170*/  LDCU.64 UR6, c[0x0][0x8b0] ;  /* 0x00011600ff0677ac */ /* 0x000ea40008000a00 */
[----:B--2---:R-:W-:-:S04]  /*0180*/  UISETP.NE.U32.AND UP0, UPT, UR6, URZ, UPT ;  /* 0x000000ff0600728c */ /* 0x004fc8000bf05070 */
[----:B------:R-:W-:-:S09]  /*0190*/  UISETP.NE.AND.EX UP0, UPT, UR7, URZ, UPT, UP0 ;  /* 0x000000ff0700728c */ /* 0x000fd2000bf05300 */
[----:B------:R-:W-:Y:S05]  /*01a0*/  BRA.U UP0, `(.L_x_2) ;  /* 0x0000000100207547 */ /* 0x000fea000b800000 */
[----:B------:R-:W2:Y:S02]  /*01b0*/  LDCU.64 UR6, c[0x0][0x8a8] ;  /* 0x00011500ff0677ac */ /* 0x000ea40008000a00 */
[----:B--2---:R-:W-:-:S04]  /*01c0*/  UISETP.NE.U32.AND UP0, UPT, UR6, URZ, UPT ;  /* 0x000000ff0600728c */ /* 0x004fc8000bf05070 */
[----:B------:R-:W-:-:S09]  /*01d0*/  UISETP.NE.AND.EX UP0, UPT, UR7, URZ, UPT, UP0 ;  /* 0x000000ff0700728c */ /* 0x000fd2000bf05300 */
[----:B------:R-:W-:Y:S05]  /*01e0*/  BRA.U !UP0, `(.L_x_3) ;  /* 0x00000001080c7547 */ /* 0x000fea000b800000 */
[----:B------:R-:W2:Y:S02]  /*01f0*/  LDC.64 R64, c[0x0][0x8a8] ;  /* 0x00022a00ff407b82 */ /* 0x000ea40000000a00 */
[----:B--2---:R2:W5:Y:S01]  /*0200*/  LDG.E R64, desc[UR44][R64.64] ;  /* 0x0000002c40407981 */ /* 0x004562000c1e1900 */
[----:B------:R-:W-:Y:S05]  /*0210*/  BRA `(.L_x_2) ;  /* 0x0000000000047947 */ /* 0x000fea0003800000 */
.L_x_3:
[----:B------:R-:W3:Y:S02]  /*0220*/  LDC R64, c[0x0][0x8a0] ;  /* 0x00022800ff407b82 */ /* 0x000ee40000000800 */
.L_x_2:
[----:B------:R-:W-:Y:S01]  /*0230*/  IMAD.U32 R0, RZ, RZ, UR8 ;  /* 0x00000008ff007e24 */ /* 0x000fe2000f8e00ff */
[----:B------:R-:W-:Y:S04]  /*0240*/  BSSY.RECONVERGENT B0, `(.L_x_4) ;  /* 0x000000c000007945 */ /* 0x000fe80003800200 */
[C---:B------:R-:W-:Y:S02]  /*0250*/  ISETP.NE.OR P1, PT, R0.reuse, 0x1, !P5 ;  /* 0x000000010000780c */ /* 0x040fe40006f25670 */
[----:B------:R-:W-:-:S11]  /*0260*/  ISETP.NE.OR P0, PT, R0, 0x3, !P5 ;  /* 0x000000030000780c */ /* 0x000fd60006f05670 */
[----:B------:R-:W-:Y:S05]  /*0270*/  @P1 BRA `(.L_x_5) ;  /* 0x0000000000201947 */ /* 0x000fea0003800000 */
[----:B------:R-:W4:Y:S02]  /*0280*/  LDCU.64 UR6, c[0x0][0x348] ;  /* 0x00006900ff0677ac */ /* 0x000f240008000a00 */
[----:B----4-:R-:W-:Y:S02]  /*0290*/  UIADD3 UR10, UP1, UPT, UR6, 0x80, URZ ;  /* 0x00000080060a7890 */ /* 0x010fe4000ff3e0ff */
[----:B------:R-:W-:Y:S02]  /*02a0*/  UIADD3 UR6, UP0, UPT, UR6, 0x180, URZ ;  /* 0x0000018006067890 */ /* 0x000fe4000ff1e0ff */
[----:B------:R-:W-:Y:S02]  /*02b0*/  UIADD3.X UR11, UPT, UPT, URZ, UR7, URZ, UP1, !UPT ;  /* 0x00000007ff0b7290 */ /* 0x000fe40008ffe4ff */
[----:B------:R-:W-:-:S07]  /*02c0*/  UIADD3.X UR7, UPT, UPT, URZ, UR7, URZ, UP0, !UPT ;  /* 0x00000007ff077290 */ /* 0x000fce00087fe4ff */
[----:B------:R4:W-:Y:S02]  /*02d0*/  UTMACCTL.PF [UR10] ;  /* 0x000000000a0079b9 */ /* 0x0009e40008040000 */
[----:B------:R4:W-:Y:S02]  /*02e0*/  UTMACCTL.PF [UR6] ;  /* 0x00000000060079b9 */ /* 0x0009e40008040000 */
[----:B----4-:R-:W-:Y:S01]  /*02f0*/  NOP ;  /* 0x0000000000007918 */ /* 0x010fe20000000000 */
.L_x_5:
[----:B-1----:R-:W-:Y:S05]  /*0300*/  BSYNC.RECONVERGENT B0 ;  /* 0x0000000000007941 */ /* 0x002fea0003800200 */
.L_x_4:
[----:B------:R-:W-:Y:S04]  /*0310*/  BSSY.RECONVERGENT B0, `(.L_x_6) ;  /* 0x000000a000007945 */ /* 0x000fe80003800200 */
[----:B------:R-:W-:Y:S05]  /*0320*/  @P0 BRA `(.L_x_7) ;  /* 0x0000000000200947 */ /* 0x000fea0003800000 */
[----:B------:R-:W1:Y:S02]  /*0330*/  LDCU.64 UR6, c[0x0][0x348] ;  /* 0x00006900ff0677ac */ /* 0x000e640008000a00 */
[----:B-1----:R-:W-:Y:S02]  /*0340*/  UIADD3 UR10, UP1, UPT, UR6, 0x580, URZ ;  /* 0x00000580060a7890 */ /* 0x002fe4000ff3e0ff */
[----:B------:R-:W-:Y:S02]  /*0350*/  UIADD3 UR6, UP0, UPT, UR6, 0x680, URZ ;  /* 0x0000068006067890 */ /* 0x000fe4000ff1e0ff */
[----:B------:R-:W-:Y:S02]  /*0360*/  UIADD3.X UR11, UPT, UPT, URZ, UR7, URZ, UP1, !UPT ;  /* 0x00000007ff0b7290 */ /* 0x000fe40008ffe4ff */
[----:B------:R-:W-:-:S07]  /*0370*/  UIADD3.X UR7, UPT, UPT, URZ, UR7, URZ, UP0, !UPT ;  /* 0x00000007ff077290 */ /* 0x000fce00087fe4ff */
[----:B------:R1:W-:Y:S02]  /*0380*/  UTMACCTL.PF [UR10] ;  /* 0x000000000a0079b9 */ /* 0x0003e40008040000 */
[----:B------:R1:W-:Y:S02]  /*0390*/  UTMACCTL.PF [UR6] ;  /* 0x00000000060079b9 */ /* 0x0003e40008040000 */
[----:B-1----:R-:W-:Y:S01]  /*03a0*/  NOP ;  /* 0x0000000000007918 */ /* 0x002fe20000000000 */
.L_x_7:
[----:B------:R-:W-:Y:S05]  /*03b0*/  BSYNC.RECONVERGENT B0 ;  /* 0x0000000000007941 */ /* 0x000fea0003800200 */
.L_x_6:
[----:B------:R-:W1:Y:S01]  /*03c0*/  LDCU.64 UR6, c[0x0][0x888] ;  /* 0x00011100ff0677ac */ /* 0x000e620008000a00 */
[----:B------:R-:W-:Y:S02]  /*03d0*/  UISETP.EQ.U32.AND UP1, UPT, UR4, URZ, UPT ;  /* 0x000000ff0400728c */ /* 0x000fe4000bf22070 */
[----:B------:R-:W-:Y:S02]  /*03e0*/  UPLOP3.LUT UP2, UPT, UPT, UPT, UPT, 0x80, 0x8 ;  /* 0x000000000008789c */ /* 0x000fe40003f4f070 */
[----:B-1----:R-:W-:-:S04]  /*03f0*/  UISETP.NE.U32.AND UP0, UPT, UR6, URZ, UPT ;  /* 0x000000ff0600728c */ /* 0x002fc8000bf05070 */
[----:B------:R-:W-:-:S04]  /*0400*/  UISETP.NE.AND.EX UP0, UPT, UR7, URZ, UPT, UP0 ;  /* 0x000000ff0700728c */ /* 0x000fc8000bf05300 */
[----:B------:R-:W-:-:S04]  /*0410*/  UISETP.EQ.OR.EX UP3, UPT, UR5, URZ, !UP0, UP1 ;  /* 0x000000ff0500728c */ /* 0x000fc8000c762710 */
[----:B------:R-:W-:-:S05]  /*0420*/  UP2UR UR47, UPR, URZ, 0x8 ;  /* 0x00000008ff2f7883 */ /* 0x000fca0008000000 */
[----:B------:R-:W-:Y:S07]  /*0430*/  BRA.U !UP3, `(.L_x_8) ;  /* 0x000000010b1c7547 */ /* 0x000fee000b800000 */
[----:B------:R-:W-:Y:S02]  /*0440*/  UISETP.NE.U32.AND UP2, UPT, UR4, URZ, UPT ;  /* 0x000000ff0400728c */ /* 0x000fe4000bf45070 */
[----:B------:R-:W-:Y:S02]  /*0450*/  UISETP.NE.AND UP1, UPT, UR38, URZ, UPT ;  /* 0x000000ff2600728c */ /* 0x000fe4000bf25270 */
[----:B------:R-:W-:Y:S02]  /*0460*/  UISETP.NE.AND.EX UP2, UPT, UR5, URZ, UPT, UP2 ;  /* 0x000000ff0500728c */ /* 0x000fe4000bf45320 */
[----:B------:R-:W-:-:S09]  /*0470*/  USEL UR4, URZ, 0xffffffff, UP0 ;  /* 0xffffffffff047887 */ /* 0x000fd20008000000 */
[----:B------:R-:W-:-:S04]  /*0480*/  @!UP2 USEL UR4, URZ, 0xffffffff, UP1 ;  /* 0xffffffffff04a887 */ /* 0x000fc80008800000 */
[----:B------:R-:W-:-:S04]  /*0490*/  ULOP3.LUT UR4, UR4, 0x1, URZ, 0xc0, !UPT ;  /* 0x0000000104047892 */ /* 0x000fc8000f8ec0ff */
[----:B------:R-:W-:-:S11]  /*04a0*/  UISETP.NE.U32.AND UP2, UPT, UR4, 0x1, UPT ;  /* 0x000000010400788c */ /* 0x000fd6000bf45070 */
.L_x_8:
[----:B------:R-:W1:Y:S01]  /*04b0*/  SHFL.IDX PT, R2, R138, RZ, 0x1f ;  /* 0x00001fff8a027589 */ /* 0x000e6200000e0000 */
[----:B------:R-:W-:-:S04]  /*04c0*/  UISETP.NE.AND UP1, UPT, UR8, 0x2, UPT ;  /* 0x000000020800788c */ /* 0x000fc8000bf25270 */
[----:B------:R-:W-:Y:S01]  /*04d0*/  USEL UR6, URZ, 0x1, UP1 ;  /* 0x00000001ff067887 */ /* 0x000fe20008800000 */
[----:B-1----:R-:W-:-:S13]  /*04e0*/  ISETP.NE.AND P0, PT, R2, RZ, PT ;  /* 0x000000ff0200720c */ /* 0x002fda0003f05270 */
[----:B------:R-:W-:Y:S05]  /*04f0*/  @P0 BRA `(.L_x_9) ;  /* 0x0000000400640947 */ /* 0x000fea0003800000 */
[----:B------:R-:W-:Y:S01]  /*0500*/  ELECT P0, URZ, PT ;  /* 0x0000000000ff782f */ /* 0x000fe20003800000 */
[----:B------:R-:W-:-:S12]  /*0510*/  BSSY.RECONVERGENT B0, `(.L_x_9) ;  /* 0x0000057000007945 */ /* 0x000fd80003800200 */
[----:B------:R-:W-:Y:S05]  /*0520*/  @!P0 BRA `(.L_x_10) ;  /* 0x0000000400548947 */ /* 0x000fea0003800000 */
[----:B------:R-:W1:Y:S01]  /*0530*/  S2UR UR5, SR_CgaCtaId ;  /* 0x00000000000579c3 */ /* 0x000e620000008800 */
[----:B------:R-:W-:Y:S01]  /*0540*/  UMOV UR7, 0x400 ;  /* 0x0000040000077882 */ /* 0x000fe20000000000 */
[----:B------:R-:W-:Y:S02]  /*0550*/  UMOV UR4, 0x1 ;  /* 0x0000000100047882 */ /* 0x000fe40000000000 */
[----:B------:R-:W-:-:S04]  /*0560*/  UIADD3 UR10, UPT, UPT, -UR4, 0x100000, URZ ;  /* 0x00100000040a7890 */ /* 0x000fc8000fffe1ff */
[----:B------:R-:W-:Y:S02]  /*0570*/  USHF.L.U32 UR11, UR10, 0xb, URZ ;  /* 0x0000000b0a0b7899 */ /* 0x000fe400080006ff */
[----:B------:R-:W-:Y:S02]  /*0580*/  USHF.L.U32 UR10, UR10, 0x1, URZ ;  /* 0x000000010a0a7899 */ /* 0x000fe400080006ff */
[----:B-1----:R-:W-:Y:S01]  /*0590*/  ULEA UR5, UR5, UR7, 0x18 ;  /* 0x0000000705057291 */ /* 0x002fe2000f8ec0ff */
[----:B------:R-:W1:Y:S11]  /*05a0*/  FENCE.VIEW.ASYNC.S ;  /* 0x00000000000073c6 */ /* 0x000e760000000000 */
[----:B-1----:R1:W4:Y:S01]  /*05b0*/  SYNCS.EXCH.64 URZ, [UR5], UR10 ;  /* 0x0000000a05ff75b2 */ /* 0x0023220008000100 */
[----:B------:R1:W1:Y:S01]  /*05c0*/  SYNCS.EXCH.64 URZ, [UR5+0x130], UR10 ;  /* 0x0001300a05ff75b2 */ /* 0x0002620008000100 */
        /* <DEDUP_REMOVED lines=74> */
[----:B----4-:R-:W-:Y:S01]  /*0a70*/  NOP ;  /* 0x0000000000007918 */ /* 0x010fe20000000000 */
.L_x_10:
[----:B-1----:R-:W-:Y:S05]  /*0a80*/  BSYNC.RECONVERGENT B0 ;  /* 0x0000000000007941 */ /* 0x002fea0003800200 */
.L_x_9:
[----:B------:R-:W1:Y:S01]  /*0a90*/  SHFL.IDX PT, R2, R138, RZ, 0x1f ;  /* 0x00001fff8a027589 */ /* 0x000e6200000e0000 */
[----:B------:R-:W-:Y:S01]  /*0aa0*/  NOP ;  /* 0x0000000000007918 */ /* 0x000fe20000000000 */
[----:B-1----:R-:W-:-:S13]  /*0ab0*/  ISETP.NE.AND P0, PT, R2, 0x1, PT ;  /* 0x000000010200780c */ /* 0x002fda0003f05270 */
[----:B------:R-:W-:Y:S05]  /*0ac0*/  @P0 BRA `(.L_x_11) ;  /* 0x0000000000400947 */ /* 0x000fea0003800000 */
[----:B------:R-:W1:Y:S01]  /*0ad0*/  S2UR UR7, SR_CgaCtaId ;  /* 0x00000000000779c3 */ /* 0x000e620000008800 */
[----:B------:R-:W-:Y:S01]  /*0ae0*/  UMOV UR9, 0x400 ;  /* 0x0000040000097882 */ /* 0x000fe20000000000 */
[----:B------:R-:W-:Y:S01]  /*0af0*/  UMOV UR5, 0x20 ;  /* 0x0000002000057882 */ /* 0x000fe20000000000 */
[----:B------:R-:W-:Y:S01]  /*0b00*/  UMOV UR4, 0x80 ;  /* 0x0000008000047882 */ /* 0x000fe20000000000 */
[----:B------:R-:W-:-:S04]  /*0b10*/  UIADD3 UR10, UPT, UPT, -UR5, 0x100000, URZ ;  /* 0x00100000050a7890 */ /* 0x000fc8000fffe1ff */
[----:B------:R-:W-:Y:S02]  /*0b20*/  USHF.L.U32 UR11, UR10, 0xb, URZ ;  /* 0x0000000b0a0b7899 */ /* 0x000fe400080006ff */
[----:B------:R-:W-:Y:S02]  /*0b30*/  USHF.L.U32 UR10, UR10, 0x1, URZ ;  /* 0x000000010a0a7899 */ /* 0x000fe400080006ff */
[----:B------:R-:W-:-:S04]  /*0b40*/  UIADD3 UR4, UPT, UPT, -UR4, 0x100000, URZ ;  /* 0x0010000004047890 */ /* 0x000fc8000fffe1ff */
[----:B------:R-:W-:Y:S02]  /*0b50*/  USHF.L.U32 UR5, UR4, 0xb, URZ ;  /* 0x0000000b04057899 */ /* 0x000fe400080006ff */
[----:B------:R-:W-:Y:S01]  /*0b60*/  USHF.L.U32 UR4, UR4, 0x1, URZ ;  /* 0x0000000104047899 */ /* 0x000fe200080006ff */
[----:B------:R-:W-:Y:S01]  /*0b70*/  ELECT P0, URZ, PT ;  /* 0x0000000000ff782f */ /* 0x000fe20003800000 */
[----:B-1----:R-:W-:Y:S01]  /*0b80*/  ULEA UR7, UR7, UR9, 0x18 ;  /* 0x0000000907077291 */ /* 0x002fe2000f8ec0ff */
[----:B------:R-:W1:Y:S11]  /*0b90*/  FENCE.VIEW.ASYNC.S ;  /* 0x00000000000073c6 */ /* 0x000e760000000000 */
[----:B-1----:R1:W4:Y:S01]  /*0ba0*/  SYNCS.EXCH.64 URZ, [UR7+0x260], UR10 ;  /* 0x0002600a07ff75b2 */ /* 0x0023220008000100 */
[----:B------:R1:W1:Y:S01]  /*0bb0*/  SYNCS.EXCH.64 URZ, [UR7+0x268], UR4 ;  /* 0x0002680407ff75b2 */ /* 0x0002620008000100 */
[----:B------:R-:W-:Y:S01]  /*0bc0*/  NOP ;  /* 0x0000000000007918 */ /* 0x000fe20000000000 */
.L_x_11:
[----:B------:R-:W2:Y:S01]  /*0bd0*/  SHFL.IDX PT, R2, R138, RZ, 0x1f ;  /* 0x00001fff8a027589 */ /* 0x000ea200000e0000 */
[----:B------:R-:W-:Y:S01]  /*0be0*/  NOP ;  /* 0x0000000000007918 */ /* 0x000fe20000000000 */
[----:B--2---:R-:W-:-:S13]  /*0bf0*/  ISETP.NE.AND P0, PT, R2, 0x3, PT ;  /* 0x000000030200780c */ /* 0x004fda0003f05270 */
[----:B------:R-:W-:Y:S05]  /*0c00*/  @P0 BRA `(.L_x_12) ;  /* 0x0000000000300947 */ /* 0x000fea0003800000 */
[----:B-1----:R-:W1:Y:S01]  /*0c10*/  S2UR UR5, SR_CgaCtaId ;  /* 0x00000000000579c3 */ /* 0x002e620000008800 */
[----:B------:R-:W-:Y:S01]  /*0c20*/  UMOV UR7, 0x400 ;  /* 0x0000040000077882 */ /* 0x000fe20000000000 */
[----:B------:R-:W-:Y:S01]  /*0c30*/  UMOV UR4, 0x20 ;  /* 0x0000002000047882 */ /* 0x000fe20000000000 */
[----:B------:R-:W-:Y:S01]  /*0c40*/  ELECT P0, URZ, PT ;  /* 0x0000000000ff782f */ /* 0x000fe20003800000 */
[----:B------:R-:W-:-:S04]  /*0c50*/  UIADD3 UR10, UPT, UPT, -UR4, 0x100000, URZ ;  /* 0x00100000040a7890 */ /* 0x000fc8000fffe1ff */
[----:B------:R-:W-:Y:S02]  /*0c60*/  USHF.L.U32 UR11, UR10, 0xb, URZ ;  /* 0x0000000b0a0b7899 */ /* 0x000fe400080006ff */
[----:B------:R-:W-:Y:S02]  /*0c70*/  USHF.L.U32 UR10, UR10, 0x1, URZ ;  /* 0x000000010a0a7899 */ /* 0x000fe400080006ff */
[----:B-1----:R-:W-:Y:S01]  /*0c80*/  ULEA UR5, UR5, UR7, 0x18 ;  /* 0x0000000705057291 */ /* 0x002fe2000f8ec0ff */
[----:B------:R-:W1:Y:S11]  /*0c90*/  FENCE.VIEW.ASYNC.S ;  /* 0x00000000000073c6 */ /* 0x000e760000000000 */
[----:B-1----:R2:W1:Y:S01]  /*0ca0*/  SYNCS.EXCH.64 URZ, [UR5+0x270], UR10 ;  /* 0x0002700a05ff75b2 */ /* 0x0024620008000100 */
[----:B------:R2:W1:Y:S02]  /*0cb0*/  SYNCS.EXCH.64 URZ, [UR5+0x278], UR10 ;  /* 0x0002780a05ff75b2 */ /* 0x0004640008000100 */
[----:B--2---:R-:W-:Y:S01]  /*0cc0*/  NOP ;  /* 0x0000000000007918 */ /* 0x004fe20000000000 */
.L_x_12:
[----:B------:R-:W2:Y:S01]  /*0cd0*/  SHFL.IDX PT, R2, R138, RZ, 0x1f ;  /* 0x00001fff8a027589 */ /* 0x000ea200000e0000 */
[----:B------:R-:W-:Y:S01]  /*0ce0*/  NOP ;  /* 0x0000000000007918 */ /* 0x000fe20000000000 */
[----:B--2---:R-:W-:-:S13]  /*0cf0*/  ISETP.NE.AND P0, PT, R2, 0x4, PT ;  /* 0x000000040200780c */ /* 0x004fda0003f05270 */
[----:B------:R-:W-:Y:S05]  /*0d00*/  @P0 BRA `(.L_x_13) ;  /* 0x00000000004c0947 */ /* 0x000fea0003800000 */
[----:B-1----:R-:W1:Y:S01]  /*0d10*/  S2UR UR5, SR_CgaCtaId ;  /* 0x00000000000579c3 */ /* 0x002e620000008800 */
[----:B------:R-:W-:Y:S01]  /*0d20*/  UMOV UR9, 0x100 ;  /* 0x0000010000097882 */ /* 0x000fe20000000000 */
[----:B------:R-:W-:Y:S01]  /*0d30*/  UMOV UR7, 0x400 ;  /* 0x0000040000077882 */ /* 0x000fe20000000000 */
[----:B------:R-:W-:Y:S01]  /*0d40*/  USEL UR9, UR9, 0xe0, UP2 ;  /* 0x000000e009097887 */ /* 0x000fe20009000000 */
[----:B------:R-:W-:Y:S01]  /*0d50*/  UMOV UR4, 0x1 ;  /* 0x0000000100047882 */ /* 0x000fe20000000000 */
[----:B------:R-:W-:Y:S01]  /*0d60*/  ELECT P0, URZ, PT ;  /* 0x0000000000ff782f */ /* 0x000fe20003800000 */
[----:B------:R-:W-:-:S04]  /*0d70*/  UIADD3 UR10, UPT, UPT, -UR4, 0x100000, URZ ;  /* 0x00100000040a7890 */ /* 0x000fc8000fffe1ff */
[----:B------:R-:W-:Y:S02]  /*0d80*/  USHF.L.U32 UR11, UR10, 0xb, URZ ;  /* 0x0000000b0a0b7899 */ /* 0x000fe400080006ff */
[----:B------:R-:W-:Y:S02]  /*0d90*/  USHF.L.U32 UR10, UR10, 0x1, URZ ;  /* 0x000000010a0a7899 */ /* 0x000fe400080006ff */
[----:B------:R-:W-:-:S04]  /*0da0*/  UIADD3 UR12, UPT, UPT, -UR9, 0x100000, URZ ;  /* 0x00100000090c7890 */ /* 0x000fc8000fffe1ff */
[----:B------:R-:W-:Y:S02]  /*0db0*/  USHF.L.U32 UR13, UR12, 0xb, URZ ;  /* 0x0000000b0c0d7899 */ /* 0x000fe400080006ff */
[----:B------:R-:W-:Y:S02]  /*0dc0*/  USHF.L.U32 UR12, UR12, 0x1, URZ ;  /* 0x000000010c0c7899 */ /* 0x000fe400080006ff */
[----:B-1----:R-:W-:Y:S01]  /*0dd0*/  ULEA UR5, UR5, UR7, 0x18 ;  /* 0x0000000705057291 */ /* 0x002fe2000f8ec0ff */
[----:B------:R-:W1:Y:S11]  /*0de0*/  FENCE.VIEW.ASYNC.S ;  /* 0x00000000000073c6 */ /* 0x000e760000000000 */
[----:B-1----:R2:W1:Y:S01]  /*0df0*/  SYNCS.EXCH.64 URZ, [UR5+0x280], UR10 ;  /* 0x0002800a05ff75b2 */ /* 0x0024620008000100 */
[----:B------:R2:W1:Y:S01]  /*0e00*/  SYNCS.EXCH.64 URZ, [UR5+0x290], UR12 ;  /* 0x0002900c05ff75b2 */ /* 0x0004620008000100 */
[----:B------:R2:W1:Y:S01]  /*0e10*/  SYNCS.EXCH.64 URZ, [UR5+0x288], UR10 ;  /* 0x0002880a05ff75b2 */ /* 0x0004620008000100 */
[----:B------:R2:W1:Y:S02]  /*0e20*/  SYNCS.EXCH.64 URZ, [UR5+0x298], UR12 ;  /* 0x0002980c05ff75b2 */ /* 0x0004640008000100 */
[----:B--2---:R-:W-:Y:S01]  /*0e30*/  NOP ;  /* 0x0000000000007918 */ /* 0x004fe20000000000 */
.L_x_13:
[----:B------:R-:W2:Y:S01]  /*0e40*/  SHFL.IDX PT, R2, R138, RZ, 0x1f ;  /* 0x00001fff8a027589 */ /* 0x000ea200000e0000 */
[----:B------:R-:W-:Y:S01]  /*0e50*/  NOP ;  /* 0x0000000000007918 */ /* 0x000fe20000000000 */
[----:B--2---:R-:W-:-:S13]  /*0e60*/  ISETP.NE.AND P0, PT, R2, 0x5, PT ;  /* 0x000000050200780c */ /* 0x004fda0003f05270 */
[----:B------:R-:W-:Y:S05]  /*0e70*/  @P0 BRA `(.L_x_14) ;  /* 0x0000000000580947 */ /* 0x000fea0003800000 */
[----:B-1----:R-:W1:Y:S01]  /*0e80*/  S2UR UR7, SR_CgaCtaId ;  /* 0x00000000000779c3 */ /* 0x002e620000008800 */
        /* <DEDUP_REMOVED lines=12> */
[----:B-1----:R2:W1:Y:S01]  /*0f50*/  SYNCS.EXCH.64 URZ, [UR7+0x2a0], UR10 ;  /* 0x0002a00a07ff75b2 */ /* 0x0024620008000100 */
[----:B------:R2:W1:Y:S01]  /*0f60*/  SYNCS.EXCH.64 URZ, [UR7+0x2c0], UR4 ;  /* 0x0002c00407ff75b2 */ /* 0x0004620008000100 */
[----:B------:R2:W1:Y:S01]  /*0f70*/  SYNCS.EXCH.64 URZ, [UR7+0x2a8], UR10 ;  /* 0x0002a80a07ff75b2 */ /* 0x0004620008000100 */
[----:B------:R2:W1:Y:S01]  /*0f80*/  SYNCS.EXCH.64 URZ, [UR7+0x2c8], UR4 ;  /* 0x0002c80407ff75b2 */ /* 0x0004620008000100 */
[----:B------:R2:W1:Y:S01]  /*0f90*/  SYNCS.EXCH.64 URZ, [UR7+0x2b0], UR10 ;  /* 0x0002b00a07ff75b2 */ /* 0x0004620008000100 */
[----:B------:R2:W1:Y:S01]  /*0fa0*/  SYNCS.EXCH.64 URZ, [UR7+0x2d0], UR4 ;  /* 0x0002d00407ff75b2 */ /* 0x0004620008000100 */
[----:B------:R2:W1:Y:S01]  /*0fb0*/  SYNCS.EXCH.64 URZ, [UR7+0x2b8], UR10 ;  /* 0x0002b80a07ff75b2 */ /* 0x0004620008000100 */
[----:B------:R2:W1:Y:S02]  /*0fc0*/  SYNCS.EXCH.64 URZ, [UR7+0x2d8], UR4 ;  /* 0x0002d80407ff75b2 */ /* 0x0004640008000100 */
[----:B--2---:R-:W-:Y:S01]  /*0fd0*/  NOP ;  /* 0x0000000000007918 */ /* 0x004fe20000000000 */
.L_x_14:
        /* <DEDUP_REMOVED lines=18> */
.L_x_15:
[----:B-1----:R-:W1:Y:S01]  /*1100*/  S2UR UR5, SR_CTAID.X ;  /* 0x00000000000579c3 */ /* 0x002e620000002500 */
[----:B------:R-:W-:-:S05]  /*1110*/  CS2R.32 R129, SR_CgaSize ;  /* 0x0000000000817805 */ /* 0x000fca0000008a00 */
[----:B------:R-:W-:-:S05]  /*1120*/  IMAD R129, R129, -0xa0, RZ ;  /* 0xffffff6081817824 */ /* 0x000fca00078e02ff */
[----:B------:R-:W-:-:S14]  /*1130*/  R2UR UR9, R129 ;  /* 0x00000000810972ca */ /* 0x000fdc00000e0000 */
[----:B------:R-:W2:Y:S01]  /*1140*/  LDCU UR9, c[0x0][UR9+0x2b0] ;  /* 0x00005600090977ac */ /* 0x000ea20008000800 */
[----:B------:R-:W-:Y:S01]  /*1150*/  NOP ;  /* 0x0000000000007918 */ /* 0x000fe20000000000 */
[----:B------:R-:W-:-:S05]  /*1160*/  CS2R.32 R129, SR_CgaSize ;  /* 0x0000000000817805 */ /* 0x000fca0000008a00 */
[----:B------:R-:W-:-:S05]  /*1170*/  IMAD R129, R129, -0xa0, RZ ;  /* 0xffffff6081817824 */ /* 0x000fca00078e02ff */
[----:B------:R-:W-:-:S14]  /*1180*/  R2UR UR7, R129 ;  /* 0x00000000810772ca */ /* 0x000fdc00000e0000 */
[----:B------:R-:W3:Y:S01]  /*1190*/  LDCU UR7, c[0x0][UR7+0x2b4] ;  /* 0x00005680070777ac */ /* 0x000ee20008000800 */
[----:B------:R-:W4:Y:S08]  /*11a0*/  S2UR UR4, SR_CTAID.Y ;  /* 0x00000000000479c3 */ /* 0x000f300000002600 */
[----:B------:R-:W3:Y:S01]  /*11b0*/  LDC R9, c[0x0][0xb24] ;  /* 0x0002c900ff097b82 */ /* 0x000ee20000000800 */
[----:B-1----:R-:W-:-:S02]  /*11c0*/  I2FP.F32.U32 R4, UR5 ;  /* 0x0000000500047c45 */ /* 0x002fc40008201000 */
[----:B------:R-:W-:-:S05]  /*11d0*/  CS2R.32 R5, SR_CgaSize ;  /* 0x0000000000057805 */ /* 0x000fca0000008a00 */
[----:B------:R-:W-:-:S06]  /*11e0*/  IMAD R5, R5, -0xa0, RZ ;  /* 0xffffff6005057824 */ /* 0x000fcc00078e02ff */
[----:B------:R-:W1:Y:S01]  /*11f0*/  LDC R5, c[0x0][R5+0x2a0] ;  /* 0x0000a80005057b82 */ /* 0x000e620000000800 */
[----:B------:R-:W-:Y:S01]  /*1200*/  MOV R129, UR5 ;  /* 0x0000000500817c02 */ /* 0x000fe20008000f00 */
[----:B--2---:R-:W-:Y:S01]  /*1210*/  FMUL R4, R4, UR9 ;  /* 0x0000000904047c20 */ /* 0x004fe20008400000 */
[----:B----4-:R-:W-:Y:S02]  /*1220*/  I2FP.F32.U32 R2, UR4 ;  /* 0x0000000400027c45 */ /* 0x010fe40008201000 */
[----:B------:R-:W-:-:S05]  /*1230*/  CS2R.32 R3, SR_CgaSize ;  /* 0x0000000000037805 */ /* 0x000fca0000008a00 */
[----:B------:R-:W-:-:S06]  /*1240*/  IMAD R3, R3, -0xa0, RZ ;  /* 0xffffff6003037824 */ /* 0x000fcc00078e02ff */
[----:B------:R-:W2:Y:S01]  /*1250*/  LDC R3, c[0x0][R3+0x2a4] ;  /* 0x0000a90003037b82 */ /* 0x000ea20000000800 */
[----:B------:R-:W4:Y:S01]  /*1260*/  F2I.U32.TRUNC.NTZ R128, R4 ;  /* 0x0000000400807305 */ /* 0x000f22000020f000 */
[----:B------:R-:W-:Y:S01]  /*1270*/  MOV R123, UR4 ;  /* 0x00000004007b7c02 */ /* 0x000fe20008000f00 */
[----:B---3--:R-:W-:-:S05]  /*1280*/  FMUL R2, R2, UR7 ;  /* 0x0000000702027c20 */ /* 0x008fca0008400000 */
[----:B------:R-:W-:Y:S01]  /*1290*/  BAR.SYNC.DEFER_BLOCKING 0x0 ;  /* 0x0000000000007b1d */ /* 0x000fe20000010000 */
[----:B------:R-:W-:-:S05]  /*12a0*/  ISETP.GE.AND P0, PT, R9, 0x1, PT ;  /* 0x000000010900780c */ /* 0x000fca0003f06270 */
[----:B------:R-:W3:Y:S02]  /*12b0*/  F2I.U32.TRUNC.NTZ R122, R2 ;  /* 0x00000002007a7305 */ /* 0x000ee4000020f000 */
[----:B------:R-:W2:Y:S01]  /*12c0*/  S2UR UR36, SR_CTAID.Z ;  /* 0x00000000002479c3 */ /* 0x000ea20000002700 */
[----:B----4-:R-:W-:-:S05]  /*12d0*/  IADD3 R128, PT, PT, -R128, RZ, RZ ;  /* 0x000000ff80807210 */ /* 0x010fca0007ffe1ff */
[----:B-1----:R-:W-:Y:S01]  /*12e0*/  IMAD R128, R5, R128, UR5 ;  /* 0x0000000505807e24 */ /* 0x002fe2000f8e0280 */
[----:B---3--:R-:W-:-:S05]  /*12f0*/  IADD3 R122, PT, PT, -R122, RZ, RZ ;  /* 0x000000ff7a7a7210 */ /* 0x008fca0007ffe1ff */
[----:B--2---:R-:W-:Y:S01]  /*1300*/  IMAD R122, R3, R122, UR4 ;  /* 0x00000004037a7e24 */ /* 0x004fe2000f8e027a */
[----:B------:R-:W-:Y:S06]  /*1310*/  @!P0 BRA `(.L_x_16) ;  /* 0x0000000000b88947 */ /* 0x000fec0003800000 */
[----:B------:R-:W1:Y:S01]  /*1320*/  LDC.64 R4, c[0x0][0xb18] ;  /* 0x0002c600ff047b82 */ /* 0x000e620000000a00 */
[----:B------:R-:W-:-:S07]  /*1330*/  ISETP.NE.AND P0, PT, R9, 0x1, PT ;  /* 0x000000010900780c */ /* 0x000fce0003f05270 */
[----:B------:R-:W2:Y:S08]  /*1340*/  LDC R10, c[0x0][0xb0c] ;  /* 0x0002c300ff0a7b82 */ /* 0x000eb00000000800 */
[----:B------:R-:W3:Y:S08]  /*1350*/  LDC R11, c[0x0][0x370] ;  /* 0x0000dc00ff0b7b82 */ /* 0x000ef00000000800 */
[----:B------:R-:W4:Y:S01]  /*1360*/  LDC R12, c[0x0][0x374] ;  /* 0x0000dd00ff0c7b82 */ /* 0x000f220000000800 */
[----:B-1----:R-:W-:-:S07]  /*1370*/  ISETP.NE.AND P1, PT, R4, 0x1, PT ;  /* 0x000000010400780c */ /* 0x002fce0003f25270 */
[----:B------:R-:W3:Y:S01]  /*1380*/  LDC.64 R6, c[0x0][0xb10] ;  /* 0x0002c400ff067b82 */ /* 0x000ee20000000a00 */
[----:B--2---:R-:W-:-:S07]  /*1390*/  ISETP.NE.AND P2, PT, R10, 0x1, PT ;  /* 0x000000010a00780c */ /* 0x004fce0003f45270 */
[----:B------:R-:W1:Y:S08]  /*13a0*/  LDC R8, c[0x0][0xb20] ;  /* 0x0002c800ff087b82 */ /* 0x000e700000000800 */
[----:B------:R-:W2:Y:S01]  /*13b0*/  LDC.64 R2, c[0x0][0xb28] ;  /* 0x0002ca00ff027b82 */ /* 0x000ea20000000a00 */
[----:B----4-:R-:W-:-:S04]  /*13c0*/  IMAD.HI.U32 R13, R12, R5, RZ ;  /* 0x000000050c0d7227 */ /* 0x010fc800078e00ff */
[----:B------:R-:W-:-:S04]  /*13d0*/  IMAD.HI.U32 R5, R123, R5, RZ ;  /* 0x000000057b057227 */ /* 0x000fc800078e00ff */
[----:B---3--:R-:W-:-:S04]  /*13e0*/  IMAD.HI.U32 R14, R11, R6, RZ ;  /* 0x000000060b0e7227 */ /* 0x008fc800078e00ff */
[----:B------:R-:W-:Y:S01]  /*13f0*/  IMAD.HI.U32 R16, R129, R6, RZ ;  /* 0x0000000681107227 */ /* 0x000fe200078e00ff */
[-C--:B------:R-:W-:Y:S02]  /*1400*/  @P2 SHF.R.U32.HI R11, RZ, R7.reuse, R14 ;  /* 0x00000007ff0b2219 */ /* 0x080fe4000001160e */
[-C--:B-1----:R-:W-:Y:S02]  /*1410*/  @P1 SHF.R.U32.HI R12, RZ, R8.reuse, R13 ;  /* 0x00000008ff0c1219 */ /* 0x082fe4000001160d */
[----:B------:R-:W-:Y:S02]  /*1420*/  SHF.R.U32.HI R8, RZ, R8, R5 ;  /* 0x00000008ff087219 */ /* 0x000fe40000011605 */
[----:B------:R-:W-:Y:S02]  /*1430*/  SHF.R.U32.HI R16, RZ, R7, R16 ;  /* 0x00000007ff107219 */ /* 0x000fe40000011610 */
[----:B------:R-:W-:Y:S01]  /*1440*/  SEL R5, R123, R8, !P1 ;  /* 0x000000087b057207 */ /* 0x000fe20004800000 */
[----:B--2---:R-:W-:Y:S01]  /*1450*/  IMAD.HI.U32 R14, R12, R2, RZ ;  /* 0x000000020c0e7227 */ /* 0x004fe200078e00ff */
[----:B------:R-:W-:-:S03]  /*1460*/  SEL R7, R129, R16, !P2 ;  /* 0x0000001081077207 */ /* 0x000fc60005000000 */
[----:B------:R-:W-:Y:S01]  /*1470*/  IMAD.HI.U32 R6, R11, R2, RZ ;  /* 0x000000020b067227 */ /* 0x000fe200078e00ff */
[----:B------:R-:W-:-:S04]  /*1480*/  @P0 SHF.R.U32.HI R12, RZ, R3, R14 ;  /* 0x00000003ff0c0219 */ /* 0x000fc8000001160e */
[----:B------:R-:W-:Y:S01]  /*1490*/  @P0 SHF.R.U32.HI R11, RZ, R3, R6 ;  /* 0x00000003ff0b0219 */ /* 0x000fe20000011606 */
[----:B------:R-:W-:-:S04]  /*14a0*/  IMAD R12, R12, R9, RZ ;  /* 0x000000090c0c7224 */ /* 0x000fc800078e02ff */
[----:B------:R-:W-:Y:S01]  /*14b0*/  IMAD R6, R11, R9, RZ ;  /* 0x000000090b067224 */ /* 0x000fe200078e02ff */
[----:B------:R-:W-:-:S04]  /*14c0*/  ISETP.GE.AND P1, PT, R5, R12, PT ;  /* 0x0000000c0500720c */ /* 0x000fc80003f26270 */
[----:B------:R-:W-:Y:S01]  /*14d0*/  ISETP.GE.OR P1, PT, R7, R6, P1 ;  /* 0x000000060700720c */ /* 0x000fe20000f26670 */
[----:B------:R-:W-:-:S05]  /*14e0*/  IMAD.HI.U32 R6, R5, R2, RZ ;  /* 0x0000000205067227 */ /* 0x000fca00078e00ff */
[----:B------:R-:W-:-:S04]  /*14f0*/  SHF.R.U32.HI R6, RZ, R3, R6 ;  /* 0x00000003ff067219 */ /* 0x000fc80000011606 */
[----:B------:R-:W-:-:S03]  /*1500*/  SEL R6, R5, R6, !P0 ;  /* 0x0000000605067207 */ /* 0x000fc60004000000 */
[----:B------:R-:W-:Y:S01]  /*1510*/  @!P1 IMAD.HI.U32 R8, R7, R2, RZ ;  /* 0x0000000207089227 */ /* 0x000fe200078e00ff */
[----:B------:R-:W-:-:S04]  /*1520*/  IADD3 R2, PT, PT, -R6, RZ, RZ ;  /* 0x000000ff06027210 */ /* 0x000fc80007ffe1ff */
[----:B------:R-:W-:Y:S01]  /*1530*/  @!P1 SHF.R.U32.HI R8, RZ, R3, R8 ;  /* 0x00000003ff089219 */ /* 0x000fe20000011608 */
[----:B------:R-:W-:-:S03]  /*1540*/  IMAD R2, R9, R2, R5 ;  /* 0x0000000209027224 */ /* 0x000fc600078e0205 */
[----:B------:R-:W-:Y:S02]  /*1550*/  @!P1 SEL R3, R7, R8, !P0 ;  /* 0x0000000807039207 */ /* 0x000fe40004000000 */
[----:B------:R-:W-:-:S03]  /*1560*/  IADD3 R8, PT, PT, -R5, RZ, RZ ;  /* 0x000000ff05087210 */ /* 0x000fc60007ffe1ff */
[--C-:B------:R-:W-:Y:S02]  /*1570*/  @!P1 IMAD.IADD R6, R6, 0x1, -R3.reuse ;  /* 0x0000000106069824 */ /* 0x100fe400078e0a03 */
[----:B------:R-:W-:Y:S01]  /*1580*/  @!P1 IMAD R3, R2, R11, R3 ;  /* 0x0000000b02039224 */ /* 0x000fe200078e0203 */
[----:B------:R-:W-:Y:S01]  /*1590*/  IADD3 R2, PT, PT, -R7, RZ, RZ ;  /* 0x000000ff07027210 */ /* 0x000fe20007ffe1ff */
[----:B------:R-:W-:Y:S02]  /*15a0*/  @!P1 IMAD R5, R6, R9, R7 ;  /* 0x0000000906059224 */ /* 0x000fe400078e0207 */
[----:B------:R-:W-:Y:S02]  /*15b0*/  IMAD R8, R4, R8, R123 ;  /* 0x0000000804087224 */ /* 0x000fe400078e027b */
[----:B------:R-:W-:Y:S02]  /*15c0*/  @!P1 IMAD.MOV.U32 R7, RZ, RZ, R3 ;  /* 0x000000ffff079224 */ /* 0x000fe400078e0003 */
[----:B------:R-:W-:-:S02]  /*15d0*/  IMAD R2, R10, R2, R129 ;  /* 0x000000020a027224 */ /* 0x000fc400078e0281 */
[----:B------:R-:W-:Y:S02]  /*15e0*/  IMAD R123, R5, R4, R8 ;  /* 0x00000004057b7224 */ /* 0x000fe400078e0208 */
[----:B------:R-:W-:Y:S02]  /*15f0*/  IMAD R129, R7, R10, R2 ;  /* 0x0000000a07817224 */ /* 0x000fe400078e0202 */
.L_x_16:
[----:B------:R-:W1:Y:S01]  /*1600*/  LDCU UR4, c[0x0][0xb30] ;  /* 0x00016600ff0477ac */ /* 0x000e620008000800 */
[----:B------:R-:W2:Y:S08]  /*1610*/  S2UR UR37, SR_CgaCtaId ;  /* 0x00000000002579c3 */ /* 0x000eb00000008800 */
[----:B------:R-:W3:Y:S01]  /*1620*/  LDC R60, c[0x0][0xb24] ;  /* 0x0002c900ff3c7b82 */ /* 0x000ee20000000800 */
[----:B-1----:R-:W-:-:S09]  /*1630*/  UISETP.NE.AND UP1, UPT, UR4, 0x1, UPT ;  /* 0x000000010400788c */ /* 0x002fd2000bf25270 */
[----:B--2---:R-:W-:Y:S05]  /*1640*/  BRA.U UP1, `(.L_x_17) ;  /* 0x0000000101407547 */ /* 0x004fea000b800000 */
[----:B------:R-:W1:Y:S08]  /*1650*/  LDC.64 R4, c[0x0][0xb10] ;  /* 0x0002c400ff047b82 */ /* 0x000e700000000a00 */
[----:B------:R-:W2:Y:S08]  /*1660*/  LDC.64 R2, c[0x0][0xb18] ;  /* 0x0002c600ff027b82 */ /* 0x000eb00000000a00 */
[----:B------:R-:W4:Y:S08]  /*1670*/  LDC R6, c[0x0][0xb20] ;  /* 0x0002c800ff067b82 */ /* 0x000f300000000800 */
[----:B------:R-:W3:Y:S01]  /*1680*/  LDC R8, c[0x0][0xb0c] ;  /* 0x0002c300ff087b82 */ /* 0x000ee20000000800 */
[----:B-1----:R-:W-:-:S05]  /*1690*/  IMAD.HI.U32 R4, R129, R4, RZ ;  /* 0x0000000481047227 */ /* 0x002fca00078e00ff */
[----:B------:R-:W-:Y:S01]  /*16a0*/  SHF.R.U32.HI R4, RZ, R5, R4 ;  /* 0x00000005ff047219 */ /* 0x000fe20000011604 */
[----:B--2---:R-:W-:Y:S01]  /*16b0*/  IMAD.HI.U32 R3, R123, R3, RZ ;  /* 0x000000037b037227 */ /* 0x004fe200078e00ff */
[----:B------:R-:W-:-:S04]  /*16c0*/  ISETP.NE.AND P0, PT, R2, 0x1, PT ;  /* 0x000000010200780c */ /* 0x000fc80003f05270 */
[----:B----4-:R-:W-:-:S04]  /*16d0*/  SHF.R.U32.HI R6, RZ, R6, R3 ;  /* 0x00000006ff067219 */ /* 0x010fc80000011603 */
[----:B------:R-:W-:Y:S02]  /*16e0*/  SEL R3, R123, R6, !P0 ;  /* 0x000000067b037207 */ /* 0x000fe40004000000 */
[----:B---3--:R-:W-:-:S04]  /*16f0*/  ISETP.NE.AND P1, PT, R8, 0x1, PT ;  /* 0x000000010800780c */ /* 0x008fc80003f25270 */
[----:B------:R-:W-:-:S05]  /*1700*/  SEL R4, R129, R4, !P1 ;  /* 0x0000000481047207 */ /* 0x000fca0004800000 */
[----:B------:R-:W-:Y:S02]  /*1710*/  IMAD.IADD R5, R3, 0x1, -R4 ;  /* 0x0000000103057824 */ /* 0x000fe400078e0a04 */
[----:B------:R-:W-:Y:S02]  /*1720*/  IMAD.IADD R3, R4, 0x1, -R3 ;  /* 0x0000000104037824 */ /* 0x000fe400078e0a03 */
[----:B------:R-:W-:Y:S02]  /*1730*/  IMAD R129, R5, R8, R129 ;  /* 0x0000000805817224 */ /* 0x000fe400078e0281 */
[----:B------:R-:W-:-:S07]  /*1740*/  IMAD R123, R3, R2, R123 ;  /* 0x00000002037b7224 */ /* 0x000fce00078e027b */
.L_x_17:
[----:B------:R-:W-:Y:S01]  /*1750*/  BAR.SYNC.DEFER_BLOCKING 0x0 ;  /* 0x0000000000007b1d */ /* 0x000fe20000010000 */
[----:B------:R-:W-:Y:S01]  /*1760*/  UISETP.NE.AND UP1, UPT, UR8, 0x2, UPT ;  /* 0x000000020800788c */ /* 0x000fe2000bf25270 */
[----:B------:R-:W-:Y:S02]  /*1770*/  ISETP.NE.OR P5, PT, R0, 0x2, !P5 ;  /* 0x000000020000780c */ /* 0x000fe40006fa5670 */
[----:B------:R-:W-:-:S06]  /*1780*/  LOP3.LUT R5, R144, 0x1f, RZ, 0xc0, !PT ;  /* 0x0000001f90057812 */ /* 0x000fcc00078ec0ff */
[----:B------:R-:W-:Y:S05]  /*1790*/  BRA.U UP1, `(.L_x_18) ;  /* 0x0000002501287547 */ /* 0x000fea000b800000 */
[----:B------:R-:W1:Y:S01]  /*17a0*/  LDCU UR15, c[0x0][0x38c] ;  /* 0x00007180ff0f77ac */ /* 0x000e620008000800 */
[----:B------:R-:W2:Y:S01]  /*17b0*/  LDC R9, c[0x0][0x370] ;  /* 0x0000dc00ff097b82 */ /* 0x000ea20000000800 */
[----:B------:R-:W-:Y:S01]  /*17c0*/  PLOP3.LUT P1, PT, PT, PT, UP2, 0x80, 0x8 ;  /* 0x000000000008781c */ /* 0x000fe20003f2f028 */
[----:B------:R-:W-:Y:S01]  /*17d0*/  HFMA2 R12, -RZ, RZ, 0, 0 ;  /* 0x00000000ff0c7431 */ /* 0x000fe200000001ff */
[----:B------:R-:W-:Y:S01]  /*17e0*/  ISETP.EQ.OR P4, PT, R5, RZ, P5 ;  /* 0x000000ff0500720c */ /* 0x000fe20002f82670 */
[----:B------:R-:W-:Y:S01]  /*17f0*/  IMAD.MOV.U32 R15, RZ, RZ, 0x1 ;  /* 0x00000001ff0f7424 */ /* 0x000fe200078e00ff */
[----:B------:R-:W-:Y:S01]  /*1800*/  PLOP3.LUT P1, PT, P1, PT, PT, 0x8, 0x80 ;  /* 0x000000000080781c */ /* 0x000fe20000f2e170 */
[----:B------:R-:W-:Y:S01]  /*1810*/  IMAD.MOV.U32 R14, RZ, RZ, RZ ;  /* 0x000000ffff0e7224 */ /* 0x000fe200078e00ff */
[----:B------:R-:W-:Y:S01]  /*1820*/  MOV R8, 0x1 ;  /* 0x0000000100087802 */ /* 0x000fe20000000f00 */
[----:B------:R-:W4:Y:S01]  /*1830*/  LDC R0, c[0x0][0x374] ;  /* 0x0000dd00ff007b82 */ /* 0x000f220000000800 */
[----:B------:R-:W-:Y:S01]  /*1840*/  IMAD.MOV.U32 R10, RZ, RZ, RZ ;  /* 0x000000ffff0a7224 */ /* 0x000fe200078e00ff */
[----:B------:R-:W2:Y:S01]  /*1850*/  LDCU.64 UR24, c[0x0][0x348] ;  /* 0x00006900ff1877ac */ /* 0x000ea20008000a00 */
[----:B------:R-:W-:Y:S01]  /*1860*/  UMOV UR13, URZ ;  /* 0x000000ff000d7c82 */ /* 0x000fe20008000000 */
[----:B-1----:R-:W-:-:S04]  /*1870*/  UIADD3 UR5, UPT, UPT, UR15, 0x1f, URZ ;  /* 0x0000001f0f057890 */ /* 0x002fc8000fffe0ff */
[----:B------:R-:W-:-:S04]  /*1880*/  USHF.R.S32.HI UR4, URZ, 0x1f, UR5 ;  /* 0x0000001fff047899 */ /* 0x000fc80008011405 */
[----:B------:R-:W-:-:S04]  /*1890*/  ULEA.HI UR4, UR4, UR5, URZ, 0x5 ;  /* 0x0000000504047291 */ /* 0x000fc8000f8f28ff */
[----:B------:R-:W-:Y:S02]  /*18a0*/  USHF.R.S32.HI UR22, URZ, 0x5, UR4 ;  /* 0x00000005ff167899 */ /* 0x000fe40008011404 */
[----:B------:R-:W-:Y:S02]  /*18b0*/  UIADD3 UR4, UPT, UPT, UR15, -0x1, URZ ;  /* 0xffffffff0f047890 */ /* 0x000fe4000fffe0ff */
[----:B------:R-:W-:Y:S02]  /*18c0*/  UISETP.LT.U32.AND UP0, UPT, UR22, 0x26, UPT ;  /* 0x000000261600788c */ /* 0x000fe4000bf01070 */
[----:B------:R-:W-:Y:S02]  /*18d0*/  UISETP.GE.U32.AND UP1, UPT, UR4, -0x3f, UPT ;  /* 0xffffffc10400788c */ /* 0x000fe4000bf26070 */
[----:B------:R-:W-:Y:S02]  /*18e0*/  USEL UR21, UR22, 0x26, UP0 ;  /* 0x0000002616157887 */ /* 0x000fe40008000000 */
[----:B------:R-:W-:-:S02]  /*18f0*/  UIADD3 UR15, UPT, UPT, UR15, 0x3e, URZ ;  /* 0x0000003e0f0f7890 */ /* 0x000fc4000fffe0ff */
[----:B------:R-:W-:Y:S02]  /*1900*/  UIADD3 UR7, UPT, UPT, UR21, -0x1, URZ ;  /* 0xffffffff15077890 */ /* 0x000fe4000fffe0ff */
[----:B------:R-:W-:-:S03]  /*1910*/  UIADD3 UR14, UPT, UPT, UR22, -UR21, URZ ;  /* 0x80000015160e7290 */ /* 0x000fc6000fffe0ff */
[----:B------:R-:W-:-:S04]  /*1920*/  @UP1 UIADD3 UR7, UPT, UPT, UR21, URZ, URZ ;  /* 0x000000ff15071290 */ /* 0x000fc8000fffe0ff */
[----:B--2---:R-:W-:-:S12]  /*1930*/  UIADD3 UR7, UPT, UPT, UR7, 0x1, URZ ;  /* 0x0000000107077890 */ /* 0x004fd8000fffe0ff */
.L_x_36:
[----:B------:R-:W-:Y:S01]  /*1940*/  UISETP.NE.AND UP0, UPT, UR37, URZ, UPT ;  /* 0x000000ff2500728c */ /* 0x000fe2000bf05270 */
[----:B------:R-:W1:Y:S08]  /*1950*/  S2UR UR37, SR_CgaCtaId ;  /* 0x00000000002579c3 */ /* 0x000e700000008800 */
[----:B------:R-:W-:Y:S05]  /*1960*/  BRA.U UP0, `(.L_x_19) ;  /* 0x0000000100347547 */ /* 0x000fea000b800000 */
[----:B------:R-:W2:Y:S01]  /*1970*/  S2R R2, SR_CgaCtaId ;  /* 0x0000000000027919 */ /* 0x000ea20000008800 */
[----:B------:R-:W-:-:S04]  /*1980*/  MOV R3, 0x400 ;  /* 0x0000040000037802 */ /* 0x000fc80000000f00 */
[----:B--2---:R-:W-:Y:S02]  /*1990*/  LEA R3, R2, R3, 0x18 ;  /* 0x0000000302037211 */ /* 0x004fe400078ec0ff */
[----:B------:R-:W-:-:S03]  /*19a0*/  SHF.L.U32 R2, R8, 0x1f, RZ ;  /* 0x0000001f08027819 */ /* 0x000fc600000006ff */
[----:B------:R-:W-:-:S04]  /*19b0*/  IMAD R3, R10, 0x8, R3 ;  /* 0x000000080a037824 */ /* 0x000fc800078e0203 */
[----:B------:R-:W2:Y:S02]  /*19c0*/  SYNCS.PHASECHK.TRANS64.TRYWAIT P0, [R3+URZ+0x2f0], R2 ;  /* 0x0002f002030075a7 */ /* 0x000ea400080011ff */
[----:B--2---:R-:W-:Y:S05]  /*19d0*/  @!P0 BRA `(.L_x_20) ;  /* 0x0000006000c88947 */ /* 0x004fea0003800000 */
.L_x_127:
[----:B------:R-:W-:Y:S01]  /*19e0*/  VIADD R10, R10, 0x1 ;  /* 0x000000010a0a7836 */ /* 0x000fe20000000000 */
[----:B------:R2:W-:Y:S04]  /*19f0*/  SYNCS.ARRIVE.TRANS64.A1T0 RZ, [R3+URZ+0x2e0], RZ ;  /* 0x0002e0ff03ff79a7 */ /* 0x0005e800081000ff */
[----:B------:R-:W-:-:S04]  /*1a00*/  ISETP.NE.AND P0, PT, R10, 0x2, PT ;  /* 0x000000020a00780c */ /* 0x000fc80003f05270 */
[----:B------:R-:W-:Y:S02]  /*1a10*/  SEL R10, R10, RZ, P0 ;  /* 0x000000ff0a0a7207 */ /* 0x000fe40000000000 */
[----:B--2---:R-:W-:-:S04]  /*1a20*/  SEL R3, RZ, 0x1, P0 ;  /* 0x00000001ff037807 */ /* 0x004fc80000000000 */
[----:B------:R-:W-:-:S07]  /*1a30*/  LOP3.LUT R8, R8, R3, RZ, 0x3c, !PT ;  /* 0x0000000308087212 */ /* 0x000fce00078e3cff */
.L_x_19:
[----:B------:R-:W-:Y:S01]  /*1a40*/  UMOV UR4, 0x400 ;  /* 0x0000040000047882 */ /* 0x000fe20000000000 */
[----:B------:R-:W-:Y:S01]  /*1a50*/  SHF.L.U32 R2, R15, 0x1f, RZ ;  /* 0x0000001f0f027819 */ /* 0x000fe200000006ff */
[----:B-1----:R-:W-:Y:S01]  /*1a60*/  ULEA UR4, UR37, UR4, 0x18 ;  /* 0x0000000425047291 */ /* 0x002fe2000f8ec0ff */
[----:B------:R-:W-:Y:S01]  /*1a70*/  R2UR UR35, R129 ;  /* 0x00000000812372ca */ /* 0x000fe200000e0000 */
[----:B------:R-:W-:Y:S01]  /*1a80*/  UISETP.GE.U32.AND UP0, UPT, UR15, 0x3f, UPT ;  /* 0x0000003f0f00788c */ /* 0x000fe2000bf06070 */
[----:B------:R-:W-:Y:S01]  /*1a90*/  R2UR UR11, R123 ;  /* 0x000000007b0b72ca */ /* 0x000fe200000e0000 */
[----:B------:R-:W-:Y:S01]  /*1aa0*/  ULEA UR5, UR13, UR4, 0x3 ;  /* 0x000000040d057291 */ /* 0x000fe2000f8e18ff */
[----:B------:R-:W-:-:S08]  /*1ab0*/  UMOV UR23, URZ ;  /* 0x000000ff00177c82 */ /* 0x000fd00008000000 */
[----:B------:R1:W2:Y:S01]  /*1ac0*/  SYNCS.PHASECHK.TRANS64.TRYWAIT P0, [UR5+0x130], R2 ;  /* 0x00013002ff0075a7 */ /* 0x0002a20008001105 */
[----:B------:R-:W-:Y:S02]  /*1ad0*/  USHF.L.U32 UR35, UR35, 0x7, URZ ;  /* 0x0000000723237899 */ /* 0x000fe400080006ff */
[----:B------:R-:W-:Y:S01]  /*1ae0*/  UIMAD UR11, UR11, 0x30, URZ ;  /* 0x000000300b0b78a4 */ /* 0x000fe2000f8e02ff */
[----:B------:R-:W-:Y:S11]  /*1af0*/  BRA.U !UP0, `(.L_x_21) ;  /* 0x0000000108a87547 */ /* 0x000ff6000b800000 */
[----:B------:R-:W-:Y:S01]  /*1b00*/  UMOV UR16, URZ ;  /* 0x000000ff00107c82 */ /* 0x000fe20008000000 */
[----:B------:R-:W-:-:S05]  /*1b10*/  UMOV UR6, UR13 ;  /* 0x0000000d00067c82 */ /* 0x000fca0008000000 */
.L_x_26:
[----:B--2---:R-:W-:Y:S01]  /*1b20*/  @!P5 MOV R3, 0x1600 ;  /* 0x000016000003d802 */ /* 0x004fe20000000f00 */
[----:B-1----:R-:W-:Y:S01]  /*1b30*/  ULEA UR33, UR6, UR4, 0x3 ;  /* 0x0000000406217291 */ /* 0x002fe2000f8e18ff */
[----:B--2---:R-:W-:Y:S11]  /*1b40*/  @P0 BRA `(.L_x_22) ;  /* 0x00000000000c0947 */ /* 0x004ff60003800000 */
[----:B------:R-:W-:Y:S04]  /*1b50*/  SHF.L.U32 R5, R15, 0x1f, RZ ;  /* 0x0000001f0f057819 */ /* 0x000fe800000006ff */
[----:B------:R-:W2:Y:S02]  /*1b60*/  SYNCS.PHASECHK.TRANS64.TRYWAIT P0, [UR33+0x130], R5 ;  /* 0x00013005ff0075a7 */ /* 0x000ea40008001121 */
[----:B--2---:R-:W-:Y:S05]  /*1b70*/  @!P0 BRA `(.L_x_23) ;  /* 0x0000006000748947 */ /* 0x004fea0003800000 */
.L_x_22:
[----:B------:R2:W-:Y:S01]  /*1b80*/  @!P5 SYNCS.ARRIVE.TRANS64 RZ, [UR33], R3 ;  /* 0x00000003ffffd9a7 */ /* 0x0005e20008000021 */
[----:B------:R-:W-:Y:S04]  /*1b90*/  BSSY.RECONVERGENT B0, `(.L_x_24) ;  /* 0x0000003000007945 */ /* 0x000fe80003800200 */
[----:B------:R-:W-:Y:S05]  /*1ba0*/  @P4 BRA `(.L_x_25) ;  /* 0x0000000000044947 */ /* 0x000fea0003800000 */
[----:B------:R-:W-:Y:S05]  /*1bb0*/  BPT.TRAP 0x1 ;  /* 0x000000040000795c */ /* 0x000fea0000300000 */
.L_x_25:
[----:B------:R-:W-:Y:S05]  /*1bc0*/  BSYNC.RECONVERGENT B0 ;  /* 0x0000000000007941 */ /* 0x000fea0003800200 */
.L_x_24:
[----:B------:R-:W-:Y:S02]  /*1bd0*/  UIADD3 UR13, UPT, UPT, UR6, 0x1, URZ ;  /* 0x00000001060d7890 */ /* 0x000fe4000fffe0ff */
[----:B------:R-:W-:Y:S02]  /*1be0*/  UIADD3 UR18, UP1, UPT, UR24, 0x80, URZ ;  /* 0x0000008018127890 */ /* 0x000fe4000ff3e0ff */
[----:B------:R-:W-:Y:S02]  /*1bf0*/  UISETP.NE.AND UP0, UPT, UR13, 0x26, UPT ;  /* 0x000000260d00788c */ /* 0x000fe4000bf05270 */
[----:B------:R-:W-:Y:S02]  /*1c00*/  ULEA UR32, UR6, UR4, 0xc ;  /* 0x0000000406207291 */ /* 0x000fe4000f8e60ff */
[----:B------:R-:W-:Y:S02]  /*1c10*/  USEL UR9, URZ, 0x1, UP0 ;  /* 0x00000001ff097887 */ /* 0x000fe40008000000 */
[----:B------:R-:W-:Y:S02]  /*1c20*/  USEL UR13, UR13, URZ, UP0 ;  /* 0x000000ff0d0d7287 */ /* 0x000fe40008000000 */
[----:B------:R-:W-:Y:S02]  /*1c30*/  USHF.L.U32 UR34, UR16, 0x5, URZ ;  /* 0x0000000510227899 */ /* 0x000fe400080006ff */
[----:B------:R-:W-:Y:S01]  /*1c40*/  ULEA UR8, UR13, UR4, 0x3 ;  /* 0x000000040d087291 */ /* 0x000fe2000f8e18ff */
[----:B------:R-:W-:Y:S01]  /*1c50*/  LOP3.LUT R15, R15, UR9, RZ, 0x3c, !PT ;  /* 0x000000090f0f7c12 */ /* 0x000fe2000f8e3cff */
[----:B------:R-:W-:Y:S02]  /*1c60*/  UIADD3.X UR19, UPT, UPT, URZ, UR25, URZ, UP1, !UPT ;  /* 0x00000019ff137290 */ /* 0x000fe40008ffe4ff */
[----:B------:R-:W-:Y:S01]  /*1c70*/  UIADD3 UR32, UPT, UPT, UR32, 0x3400, URZ ;  /* 0x0000340020207890 */ /* 0x000fe2000fffe0ff */
[----:B-1----:R-:W-:Y:S01]  /*1c80*/  SHF.L.U32 R2, R15, 0x1f, RZ ;  /* 0x0000001f0f027819 */ /* 0x002fe200000006ff */
[----:B------:R-:W-:Y:S02]  /*1c90*/  UIMAD UR5, UR6, 0x600, UR4 ;  /* 0x00000600060578a4 */ /* 0x000fe4000f8e0204 */
[----:B------:R-:W-:Y:S01]  /*1ca0*/  UIADD3 UR26, UP0, UPT, UR24, 0x180, URZ ;  /* 0x00000180181a7890 */ /* 0x000fe2000ff1e0ff */
[----:B------:R1:W1:Y:S01]  /*1cb0*/  SYNCS.PHASECHK.TRANS64.TRYWAIT P0, [UR8+0x130], R2 ;  /* 0x00013002ff0075a7 */ /* 0x0002620008001108 */
[----:B------:R-:W-:Y:S01]  /*1cc0*/  UMOV UR28, 0x0 ;  /* 0x00000000001c7882 */ /* 0x000fe20000000000 */
[----:B------:R-:W-:Y:S01]  /*1cd0*/  UMOV UR29, 0x10000000 ;  /* 0x10000000001d7882 */ /* 0x000fe20000000000 */
[----:B------:R-:W-:Y:S01]  /*1ce0*/  UIADD3 UR8, UPT, UPT, UR5, 0x29400, URZ ;  /* 0x0002940005087890 */ /* 0x000fe2000fffe0ff */
[----:B------:R1:W-:Y:S01]  /*1cf0*/  UTMALDG.3D [UR32], [UR18], desc[UR28] ;  /* 0x00001c20120075b4 */ /* 0x0003e20008011000 */
[----:B------:R-:W-:Y:S02]  /*1d00*/  UIADD3.X UR27, UPT, UPT, URZ, UR25, URZ, UP0, !UPT ;  /* 0x00000019ff1b7290 */ /* 0x000fe400087fe4ff */
[----:B------:R-:W-:Y:S01]  /*1d10*/  UIADD3 UR16, UPT, UPT, UR16, 0x1, URZ ;  /* 0x0000000110107890 */ /* 0x000fe2000fffe0ff */
[----:B------:R-:W-:Y:S01]  /*1d20*/  UMOV UR12, UR36 ;  /* 0x00000024000c7c82 */ /* 0x000fe20008000000 */
[----:B------:R-:W-:Y:S01]  /*1d30*/  UMOV UR9, UR33 ;  /* 0x0000002100097c82 */ /* 0x000fe20008000000 */
[----:B------:R-:W-:Y:S01]  /*1d40*/  UMOV UR10, UR34 ;  /* 0x00000022000a7c82 */ /* 0x000fe20008000000 */
[----:B------:R-:W-:Y:S03]  /*1d50*/  UISETP.NE.AND UP0, UPT, UR16, UR7, UPT ;  /* 0x000000071000728c */ /* 0x000fe6000bf05270 */
[----:B------:R1:W-:Y:S01]  /*1d60*/  UTMALDG.3D [UR8], [UR26], desc[UR28] ;  /* 0x00001c081a0075b4 */ /* 0x0003e20008011000 */
[----:B------:R-:W-:Y:S01]  /*1d70*/  UMOV UR23, UR7 ;  /* 0x0000000700177c82 */ /* 0x000fe20008000000 */
[----:B------:R-:W-:Y:S04]  /*1d80*/  UMOV UR6, UR13 ;  /* 0x0000000d00067c82 */ /* 0x000fe80008000000 */
[----:B------:R-:W-:Y:S05]  /*1d90*/  BRA.U UP0, `(.L_x_26) ;  /* 0xfffffffd00607547 */ /* 0x000fea000b83ffff */
.L_x_21:
[----:B------:R-:W-:Y:S01]  /*1da0*/  ULEA UR5, UR13, UR4, 0x3 ;  /* 0x000000040d057291 */ /* 0x000fe2000f8e18ff */
[----:B-1----:R-:W-:Y:S01]  /*1db0*/  SHF.L.U32 R2, R15, 0x1f, RZ ;  /* 0x0000001f0f027819 */ /* 0x002fe200000006ff */
[----:B------:R-:W-:Y:S01]  /*1dc0*/  @!P1 SYNCS.ARRIVE.TRANS64.A1T0 RZ, [UR4+0x278], RZ ;  /* 0x000278ffffff99a7 */ /* 0x000fe20008100004 */
[----:B------:R-:W-:-:S06]  /*1dd0*/  UISETP.GT.AND UP0, UPT, UR22, UR21, UPT ;  /* 0x000000151600728c */ /* 0x000fcc000bf04270 */
[----:B--2---:R1:W2:Y:S03]  /*1de0*/  SYNCS.PHASECHK.TRANS64.TRYWAIT P0, [UR5+0x130], R2 ;  /* 0x00013002ff0075a7 */ /* 0x0042a60008001105 */
[----:B------:R-:W-:Y:S05]  /*1df0*/  BRA.U !UP0, `(.L_x_27) ;  /* 0x0000000108ac7547 */ /* 0x000fea000b800000 */
[----:B------:R-:W-:Y:S01]  /*1e00*/  UIADD3 UR26, UPT, UPT, UR14, UR23, URZ ;  /* 0x000000170e1a7290 */ /* 0x000fe2000fffe0ff */
[----:B------:R-:W-:-:S11]  /*1e10*/  UMOV UR6, UR13 ;  /* 0x0000000d00067c82 */ /* 0x000fd60008000000 */
.L_x_32:
[----:B--2---:R-:W-:Y:S01]  /*1e20*/  @!P5 MOV R3, 0x1600 ;  /* 0x000016000003d802 */ /* 0x004fe20000000f00 */
[----:B-1----:R-:W-:Y:S01]  /*1e30*/  ULEA UR17, UR6, UR4, 0x3 ;  /* 0x0000000406117291 */ /* 0x002fe2000f8e18ff */
[----:B--2---:R-:W-:Y:S11]  /*1e40*/  @P0 BRA `(.L_x_28) ;  /* 0x00000000000c0947 */ /* 0x004ff60003800000 */
[----:B------:R-:W-:Y:S04]  /*1e50*/  SHF.L.U32 R5, R15, 0x1f, RZ ;  /* 0x0000001f0f057819 */ /* 0x000fe800000006ff */
[----:B------:R-:W2:Y:S02]  /*1e60*/  SYNCS.PHASECHK.TRANS64.TRYWAIT P0, [UR17+0x130], R5 ;  /* 0x00013005ff0075a7 */ /* 0x000ea40008001111 */
[----:B--2---:R-:W-:Y:S05]  /*1e70*/  @!P0 BRA `(.L_x_29) ;  /* 0x0000005c00cc8947 */ /* 0x004fea0003800000 */
.L_x_28:
[----:B------:R2:W-:Y:S01]  /*1e80*/  @!P5 SYNCS.ARRIVE.TRANS64 RZ, [UR17], R3 ;  /* 0x00000003ffffd9a7 */ /* 0x0005e20008000011 */
[----:B------:R-:W-:Y:S04]  /*1e90*/  BSSY.RECONVERGENT B0, `(.L_x_30) ;  /* 0x0000003000007945 */ /* 0x000fe80003800200 */
[----:B------:R-:W-:Y:S05]  /*1ea0*/  @P4 BRA `(.L_x_31) ;  /* 0x0000000000044947 */ /* 0x000fea0003800000 */
[----:B------:R-:W-:Y:S05]  /*1eb0*/  BPT.TRAP 0x1 ;  /* 0x000000040000795c */ /* 0x000fea0000300000 */
.L_x_31:
[----:B------:R-:W-:Y:S05]  /*1ec0*/  BSYNC.RECONVERGENT B0 ;  /* 0x0000000000007941 */ /* 0x000fea0003800200 */
.L_x_30:
[----:B------:R-:W-:Y:S02]  /*1ed0*/  UIADD3 UR13, UPT, UPT, UR6, 0x1, URZ ;  /* 0x00000001060d7890 */ /* 0x000fe4000fffe0ff */
[----:B------:R-:W-:Y:S02]  /*1ee0*/  ULEA UR16, UR6, UR4, 0xc ;  /* 0x0000000406107291 */ /* 0x000fe4000f8e60ff */
[----:B------:R-:W-:Y:S02]  /*1ef0*/  UISETP.NE.AND UP0, UPT, UR13, 0x26, UPT ;  /* 0x000000260d00788c */ /* 0x000fe4000bf05270 */
[----:B------:R-:W-:Y:S02]  /*1f00*/  UIADD3 UR32, UP1, UPT, UR24, 0x80, URZ ;  /* 0x0000008018207890 */ /* 0x000fe4000ff3e0ff */
[----:B------:R-:W-:Y:S02]  /*1f10*/  USEL UR9, URZ, 0x1, UP0 ;  /* 0x00000001ff097887 */ /* 0x000fe40008000000 */
[----:B------:R-:W-:Y:S02]  /*1f20*/  USEL UR13, UR13, URZ, UP0 ;  /* 0x000000ff0d0d7287 */ /* 0x000fe40008000000 */
[----:B------:R-:W-:Y:S02]  /*1f30*/  USHF.L.U32 UR18, UR23, 0x5, URZ ;  /* 0x0000000517127899 */ /* 0x000fe400080006ff */
[----:B------:R-:W-:Y:S01]  /*1f40*/  ULEA UR8, UR13, UR4, 0x3 ;  /* 0x000000040d087291 */ /* 0x000fe2000f8e18ff */
[----:B------:R-:W-:Y:S01]  /*1f50*/  LOP3.LUT R15, R15, UR9, RZ, 0x3c, !PT ;  /* 0x000000090f0f7c12 */ /* 0x000fe2000f8e3cff */
[----:B------:R-:W-:Y:S02]  /*1f60*/  UIADD3 UR16, UPT, UPT, UR16, 0x3400, URZ ;  /* 0x0000340010107890 */ /* 0x000fe4000fffe0ff */
[----:B------:R-:W-:Y:S01]  /*1f70*/  UIADD3.X UR33, UPT, UPT, URZ, UR25, URZ, UP1, !UPT ;  /* 0x00000019ff217290 */ /* 0x000fe20008ffe4ff */
[----:B-1----:R-:W-:Y:S01]  /*1f80*/  SHF.L.U32 R2, R15, 0x1f, RZ ;  /* 0x0000001f0f027819 */ /* 0x002fe200000006ff */
[----:B------:R-:W-:Y:S02]  /*1f90*/  UIMAD UR5, UR6, 0x600, UR4 ;  /* 0x00000600060578a4 */ /* 0x000fe4000f8e0204 */
[----:B------:R-:W-:Y:S01]  /*1fa0*/  UIADD3 UR30, UP0, UPT, UR24, 0x180, URZ ;  /* 0x00000180181e7890 */ /* 0x000fe2000ff1e0ff */
[----:B------:R1:W1:Y:S01]  /*1fb0*/  SYNCS.PHASECHK.TRANS64.TRYWAIT P0, [UR8+0x130], R2 ;  /* 0x00013002ff0075a7 */ /* 0x0002620008001108 */
[----:B------:R-:W-:Y:S01]  /*1fc0*/  UIADD3 UR8, UPT, UPT, UR5, 0x29400, URZ ;  /* 0x0002940005087890 */ /* 0x000fe2000fffe0ff */
[----:B------:R-:W-:Y:S01]  /*1fd0*/  UMOV UR28, 0x0 ;  /* 0x00000000001c7882 */ /* 0x000fe20000000000 */
[----:B------:R-:W-:Y:S01]  /*1fe0*/  UMOV UR29, 0x10000000 ;  /* 0x10000000001d7882 */ /* 0x000fe20000000000 */
[----:B------:R-:W-:Y:S01]  /*1ff0*/  UMOV UR19, UR35 ;  /* 0x0000002300137c82 */ /* 0x000fe20008000000 */
[----:B------:R-:W-:Y:S01]  /*2000*/  UMOV UR20, UR36 ;  /* 0x0000002400147c82 */ /* 0x000fe20008000000 */
[----:B------:R-:W-:Y:S01]  /*2010*/  UIADD3.X UR31, UPT, UPT, URZ, UR25, URZ, UP0, !UPT ;  /* 0x00000019ff1f7290 */ /* 0x000fe200087fe4ff */
[----:B------:R1:W-:Y:S01]  /*2020*/  UTMALDG.3D [UR16], [UR32], desc[UR28] ;  /* 0x00001c10200075b4 */ /* 0x0003e20008011000 */
[----:B------:R-:W-:Y:S01]  /*2030*/  UIADD3 UR23, UPT, UPT, UR23, 0x1, URZ ;  /* 0x0000000117177890 */ /* 0x000fe2000fffe0ff */
[----:B------:R-:W-:Y:S01]  /*2040*/  UMOV UR12, UR36 ;  /* 0x00000024000c7c82 */ /* 0x000fe20008000000 */
[----:B------:R-:W-:Y:S01]  /*2050*/  UMOV UR9, UR17 ;  /* 0x0000001100097c82 */ /* 0x000fe20008000000 */
[----:B------:R-:W-:Y:S01]  /*2060*/  UMOV UR10, UR18 ;  /* 0x00000012000a7c82 */ /* 0x000fe20008000000 */
[----:B------:R-:W-:Y:S03]  /*2070*/  UISETP.NE.AND UP0, UPT, UR23, UR26, UPT ;  /* 0x0000001a1700728c */ /* 0x000fe6000bf05270 */
[----:B------:R1:W-:Y:S01]  /*2080*/  UTMALDG.3D [UR8], [UR30], desc[UR28] ;  /* 0x00001c081e0075b4 */ /* 0x0003e20008011000 */
[----:B------:R-:W-:Y:S05]  /*2090*/  UMOV UR6, UR13 ;  /* 0x0000000d00067c82 */ /* 0x000fea0008000000 */
[----:B------:R-:W-:Y:S05]  /*20a0*/  BRA.U UP0, `(.L_x_32) ;  /* 0xfffffffd005c7547 */ /* 0x000fea000b83ffff */
.L_x_27:
[----:B-1----:R-:W-:Y:S01]  /*20b0*/  LEA R2, R14, UR4, 0x3 ;  /* 0x000000040e027c11 */ /* 0x002fe2000f8e18ff */
[----:B------:R-:W-:Y:S01]  /*20c0*/  NOP ;  /* 0x0000000000007918 */ /* 0x000fe20000000000 */
[----:B--2---:R-:W-:Y:S02]  /*20d0*/  SHF.L.U32 R3, R12, 0x1f, RZ ;  /* 0x0000001f0c037819 */ /* 0x004fe400000006ff */
[----:B------:R-:W-:Y:S02]  /*20e0*/  LEA R4, R14, UR4, 0x4 ;  /* 0x000000040e047c11 */ /* 0x000fe4000f8e20ff */
[----:B------:R-:W1:Y:S02]  /*20f0*/  SYNCS.PHASECHK.TRANS64.TRYWAIT P0, [R2+URZ+0x280], R3 ;  /* 0x00028003020075a7 */ /* 0x000e6400080011ff */
[----:B-1----:R-:W-:Y:S05]  /*2100*/  @!P0 BRA `(.L_x_33) ;  /* 0x0000005c00408947 */ /* 0x002fea0003800000 */
.L_x_130:
[----:B------:R-:W2:Y:S01]  /*2110*/  LDS.128 R4, [R4+0x310] ;  /* 0x0003100004047984 */ /* 0x000ea20000000c00 */
[----:B---3--:R-:W-:Y:S01]  /*2120*/  ISETP.GE.AND P0, PT, R60, 0x1, PT ;  /* 0x000000013c00780c */ /* 0x008fe20003f06270 */
[----:B-1----:R-:W-:Y:S01]  /*2130*/  VIADD R2, R2, 0x290 ;  /* 0x0000029002027836 */ /* 0x002fe20000000000 */
[----:B------:R-:W-:Y:S01]  /*2140*/  @!PT LDS RZ, [RZ] ;  /* 0x00000000fffff984 */ /* 0x000fe20000000800 */
[----:B------:R-:W-:Y:S01]  /*2150*/  @!PT LDS RZ, [RZ] ;  /* 0x00000000fffff984 */ /* 0x000fe20000000800 */
[----:B------:R-:W-:Y:S01]  /*2160*/  @!PT LDS RZ, [RZ] ;  /* 0x00000000fffff984 */ /* 0x000fe20000000800 */
[----:B------:R-:W-:Y:S01]  /*2170*/  @!PT LDS RZ, [RZ] ;  /* 0x00000000fffff984 */ /* 0x000fe20000000800 */
[----:B------:R1:W-:Y:S06]  /*2180*/  MEMBAR.ALL.CTA ;  /* 0x0000000000007992 */ /* 0x0003ec0000008000 */
[----:B-1----:R-:W1:Y:S01]  /*2190*/  FENCE.VIEW.ASYNC.S ;  /* 0x00000000000073c6 */ /* 0x002e620000000000 */
[----:B------:R-:W-:-:S04]  /*21a0*/  PRMT R2, RZ, 0x654, R2 ;  /* 0x00000654ff027816 */ /* 0x000fc80000000002 */
[----:B-1----:R1:W-:Y:S01]  /*21b0*/  SYNCS.ARRIVE.TRANS64.RED.A1T0 RZ, [R2+URZ], RZ ;  /* 0x000000ff02ff79a7 */ /* 0x0023e200081004ff */
[----:B--2---:R-:W-:-:S13]  /*21c0*/  LOP3.LUT P2, RZ, R6, 0x1, RZ, 0xc0, !PT ;  /* 0x0000000106ff7812 */ /* 0x004fda000784c0ff */
[----:B------:R-:W-:Y:S01]  /*21d0*/  @P2 SHF.R.U32.HI R3, RZ, 0x10, R5 ;  /* 0x00000010ff032819 */ /* 0x000fe20000011605 */
[----:B------:R-:W-:Y:S01]  /*21e0*/  VOTEU.ANY UP0, P2 ;  /* 0x0000000000ff7886 */ /* 0x000fe20001000100 */
[----:B------:R-:W-:Y:S02]  /*21f0*/  @P2 MOV R13, R4 ;  /* 0x00000004000d2202 */ /* 0x000fe40000000f00 */
[----:B------:R-:W-:Y:S02]  /*2200*/  @P2 R2UR.BROADCAST UR5, R3 ;  /* 0x00000000030522ca */ /* 0x000fe400008e0000 */
[----:B------:R-:W-:-:S11]  /*2210*/  @P2 LOP3.LUT R11, R5, 0xffff, RZ, 0xc0, !PT ;  /* 0x0000ffff050b2812 */ /* 0x000fd600078ec0ff */
[----:B------:R-:W-:Y:S01]  /*2220*/  @UP0 UMOV UR36, UR5 ;  /* 0x0000000500240c82 */ /* 0x000fe20008000000 */
[----:B-1----:R-:W-:Y:S05]  /*2230*/  @!P0 BRA `(.L_x_34) ;  /* 0x0000000000b88947 */ /* 0x002fea0003800000 */
[----:B------:R-:W4:Y:S01]  /*2240*/  LDC.64 R4, c[0x0][0xb18] ;  /* 0x0002c600ff047b82 */ /* 0x000f220000000a00 */
[----:B------:R-:W-:-:S07]  /*2250*/  ISETP.NE.AND P3, PT, R60, 0x1, PT ;  /* 0x000000013c00780c */ /* 0x000fce0003f65270 */
[----:B------:R-:W1:Y:S08]  /*2260*/  LDC.64 R6, c[0x0][0xb10] ;  /* 0x0002c400ff067b82 */ /* 0x000e700000000a00 */
[----:B------:R-:W2:Y:S08]  /*2270*/  LDC R16, c[0x0][0xb20] ;  /* 0x0002c800ff107b82 */ /* 0x000eb00000000800 */
[----:B------:R-:W3:Y:S01]  /*2280*/  LDC R18, c[0x0][0xb0c] ;  /* 0x0002c300ff127b82 */ /* 0x000ee20000000800 */
[----:B----4-:R-:W-:Y:S01]  /*2290*/  IMAD.HI.U32 R17, R0, R5, RZ ;  /* 0x0000000500117227 */ /* 0x010fe200078e00ff */
[----:B------:R-:W-:-:S03]  /*22a0*/  ISETP.NE.AND P0, PT, R4, 0x1, PT ;  /* 0x000000010400780c */ /* 0x000fc60003f05270 */
[----:B------:R-:W-:-:S03]  /*22b0*/  IMAD.HI.U32 R5, R11, R5, RZ ;  /* 0x000000050b057227 */ /* 0x000fc600078e00ff */
[----:B------:R-:W4:Y:S01]  /*22c0*/  LDC.64 R2, c[0x0][0xb28] ;  /* 0x0002ca00ff027b82 */ /* 0x000f220000000a00 */
[----:B-1----:R-:W-:-:S04]  /*22d0*/  IMAD.HI.U32 R20, R9, R6, RZ ;  /* 0x0000000609147227 */ /* 0x002fc800078e00ff */
[----:B------:R-:W-:Y:S01]  /*22e0*/  IMAD.HI.U32 R22, R13, R6, RZ ;  /* 0x000000060d167227 */ /* 0x000fe200078e00ff */
[----:B------:R-:W-:Y:S02]  /*22f0*/  SHF.R.U32.HI R20, RZ, R7, R20 ;  /* 0x00000007ff147219 */ /* 0x000fe40000011614 */
[-C--:B--2---:R-:W-:Y:S02]  /*2300*/  SHF.R.U32.HI R17, RZ, R16.reuse, R17 ;  /* 0x00000010ff117219 */ /* 0x084fe40000011611 */
[----:B------:R-:W-:Y:S02]  /*2310*/  SHF.R.U32.HI R16, RZ, R16, R5 ;  /* 0x00000010ff107219 */ /* 0x000fe40000011605 */
[----:B------:R-:W-:Y:S02]  /*2320*/  SEL R17, R0, R17, !P0 ;  /* 0x0000001100117207 */ /* 0x000fe40004000000 */
[----:B------:R-:W-:Y:S02]  /*2330*/  SHF.R.U32.HI R22, RZ, R7, R22 ;  /* 0x00000007ff167219 */ /* 0x000fe40000011616 */
[----:B---3--:R-:W-:-:S02]  /*2340*/  ISETP.NE.AND P1, PT, R18, 0x1, PT ;  /* 0x000000011200780c */ /* 0x008fc40003f25270 */
[----:B------:R-:W-:Y:S02]  /*2350*/  SEL R5, R11, R16, !P0 ;  /* 0x000000100b057207 */ /* 0x000fe40004000000 */
[----:B------:R-:W-:Y:S02]  /*2360*/  SEL R19, R9, R20, !P1 ;  /* 0x0000001409137207 */ /* 0x000fe40004800000 */
[----:B------:R-:W-:Y:S01]  /*2370*/  SEL R7, R13, R22, !P1 ;  /* 0x000000160d077207 */ /* 0x000fe20004800000 */
[----:B----4-:R-:W-:-:S04]  /*2380*/  IMAD.HI.U32 R20, R17, R2, RZ ;  /* 0x0000000211147227 */ /* 0x010fc800078e00ff */
        /* <DEDUP_REMOVED lines=10> */
[----:B------:R-:W-:-:S04]  /*2430*/  @!P0 IMAD.HI.U32 R16, R7, R2, RZ ;  /* 0x0000000207108227 */ /* 0x000fc800078e00ff */
[----:B------:R-:W-:Y:S01]  /*2440*/  IMAD.MOV R2, RZ, RZ, -R6 ;  /* 0x000000ffff027224 */ /* 0x000fe200078e0a06 */
[----:B------:R-:W-:-:S03]  /*2450*/  @!P0 SHF.R.U32.HI R16, RZ, R3, R16 ;  /* 0x00000003ff108219 */ /* 0x000fc60000011610 */
[----:B------:R-:W-:Y:S01]  /*2460*/  IMAD R2, R60, R2, R5 ;  /* 0x000000023c027224 */ /* 0x000fe200078e0205 */
        /* <DEDUP_REMOVED lines=11> */
.L_x_34:
[----:B------:R-:W1:Y:S02]  /*2520*/  LDCU UR5, c[0x0][0xb30] ;  /* 0x00016600ff0577ac */ /* 0x000e640008000800 */
[----:B-1----:R-:W-:-:S09]  /*2530*/  UISETP.NE.AND UP0, UPT, UR5, 0x1, UPT ;  /* 0x000000010500788c */ /* 0x002fd2000bf05270 */
[----:B------:R-:W-:Y:S05]  /*2540*/  BRA.U UP0, `(.L_x_35) ;  /* 0x0000000100407547 */ /* 0x000fea000b800000 */
[----:B------:R-:W1:Y:S08]  /*2550*/  LDC.64 R4, c[0x0][0xb10] ;  /* 0x0002c400ff047b82 */ /* 0x000e700000000a00 */
[----:B------:R-:W2:Y:S08]  /*2560*/  LDC.64 R2, c[0x0][0xb18] ;  /* 0x0002c600ff027b82 */ /* 0x000eb00000000a00 */
[----:B------:R-:W3:Y:S08]  /*2570*/  LDC R6, c[0x0][0xb20] ;  /* 0x0002c800ff067b82 */ /* 0x000ef00000000800 */
[----:B------:R-:W4:Y:S01]  /*2580*/  LDC R16, c[0x0][0xb0c] ;  /* 0x0002c300ff107b82 */ /* 0x000f220000000800 */
[----:B-1----:R-:W-:-:S05]  /*2590*/  IMAD.HI.U32 R4, R13, R4, RZ ;  /* 0x000000040d047227 */ /* 0x002fca00078e00ff */
[----:B------:R-:W-:Y:S01]  /*25a0*/  SHF.R.U32.HI R4, RZ, R5, R4 ;  /* 0x00000005ff047219 */ /* 0x000fe20000011604 */
[----:B--2---:R-:W-:Y:S01]  /*25b0*/  IMAD.HI.U32 R3, R11, R3, RZ ;  /* 0x000000030b037227 */ /* 0x004fe200078e00ff */
[----:B------:R-:W-:-:S04]  /*25c0*/  ISETP.NE.AND P0, PT, R2, 0x1, PT ;  /* 0x000000010200780c */ /* 0x000fc80003f05270 */
[----:B---3--:R-:W-:-:S04]  /*25d0*/  SHF.R.U32.HI R6, RZ, R6, R3 ;  /* 0x00000006ff067219 */ /* 0x008fc80000011603 */
[----:B------:R-:W-:Y:S02]  /*25e0*/  SEL R3, R11, R6, !P0 ;  /* 0x000000060b037207 */ /* 0x000fe40004000000 */
[----:B----4-:R-:W-:-:S04]  /*25f0*/  ISETP.NE.AND P1, PT, R16, 0x1, PT ;  /* 0x000000011000780c */ /* 0x010fc80003f25270 */
[----:B------:R-:W-:-:S05]  /*2600*/  SEL R4, R13, R4, !P1 ;  /* 0x000000040d047207 */ /* 0x000fca0004800000 */
[----:B------:R-:W-:Y:S02]  /*2610*/  IMAD.IADD R5, R3, 0x1, -R4 ;  /* 0x0000000103057824 */ /* 0x000fe400078e0a04 */
[----:B------:R-:W-:Y:S02]  /*2620*/  IMAD.IADD R3, R4, 0x1, -R3 ;  /* 0x0000000104037824 */ /* 0x000fe400078e0a03 */
[----:B------:R-:W-:Y:S02]  /*2630*/  IMAD R13, R5, R16, R13 ;  /* 0x00000010050d7224 */ /* 0x000fe400078e020d */
[----:B------:R-:W-:-:S07]  /*2640*/  IMAD R11, R3, R2, R11 ;  /* 0x00000002030b7224 */ /* 0x000fce00078e020b */
.L_x_35:
[----:B------:R-:W-:Y:S01]  /*2650*/  VIADD R14, R14, 0x1 ;  /* 0x000000010e0e7836 */ /* 0x000fe20000000000 */
[----:B------:R-:W-:Y:S01]  /*2660*/  PLOP3.LUT P1, PT, PT, PT, PT, 0x80, 0x8 ;  /* 0x000000000008781c */ /* 0x000fe20003f2f070 */
[----:B------:R-:W-:Y:S02]  /*2670*/  IMAD.IADD R129, R13, 0x1, R128 ;  /* 0x000000010d817824 */ /* 0x000fe400078e0280 */
[----:B------:R-:W-:Y:S01]  /*2680*/  IMAD.IADD R123, R11, 0x1, R122 ;  /* 0x000000010b7b7824 */ /* 0x000fe200078e027a */
[----:B------:R-:W-:-:S04]  /*2690*/  ISETP.NE.AND P0, PT, R14, 0x2, PT ;  /* 0x000000020e00780c */ /* 0x000fc80003f05270 */
[----:B------:R-:W-:Y:S02]  /*26a0*/  SEL R3, RZ, 0x1, P0 ;  /* 0x00000001ff037807 */ /* 0x000fe40000000000 */
[----:B------:R-:W-:Y:S02]  /*26b0*/  SEL R14, R14, RZ, P0 ;  /* 0x000000ff0e0e7207 */ /* 0x000fe40000000000 */
[----:B------:R-:W-:Y:S01]  /*26c0*/  LOP3.LUT R12, R12, R3, RZ, 0x3c, !PT ;  /* 0x000000030c0c7212 */ /* 0x000fe200078e3cff */
[----:B------:R-:W-:Y:S06]  /*26d0*/  @P2 BRA `(.L_x_36) ;  /* 0xfffffff000982947 */ /* 0x000fec000383ffff */
[----:B------:R-:W-:Y:S01]  /*26e0*/  UIADD3 UR4, UPT, UPT, UR4, 0x130, URZ ;  /* 0x0000013004047890 */ /* 0x000fe2000fffe0ff */
[----:B------:R-:W-:-:S03]  /*26f0*/  SHF.L.U32 R3, R15, 0x1f, RZ ;  /* 0x0000001f0f037819 */ /* 0x000fc600000006ff */
[----:B------:R-:W-:-:S09]  /*2700*/  ULEA UR5, UR13, UR4, 0x3 ;  /* 0x000000040d057291 */ /* 0x000fd2000f8e18ff */
[----:B------:R-:W1:Y:S02]  /*2710*/  SYNCS.PHASECHK.TRANS64.TRYWAIT P0, [UR5], R3 ;  /* 0x00000003ff0075a7 */ /* 0x000e640008001105 */
[----:B-1----:R-:W-:Y:S05]  /*2720*/  @!P0 BRA `(.L_x_37) ;  /* 0x0000005400cc8947 */ /* 0x002fea0003800000 */
.L_x_132:
[----:B------:R-:W-:-:S04]  /*2730*/  UIADD3 UR6, UPT, UPT, UR13, 0x1, URZ ;  /* 0x000000010d067890 */ /* 0x000fc8000fffe0ff */
[----:B------:R-:W-:-:S04]  /*2740*/  UISETP.NE.AND UP0, UPT, UR6, 0x26, UPT ;  /* 0x000000260600788c */ /* 0x000fc8000bf05270 */
[----:B------:R-:W-:Y:S02]  /*2750*/  USEL UR7, URZ, 0x1, UP0 ;  /* 0x00000001ff077887 */ /* 0x000fe40008000000 */
[----:B------:R-:W-:-:S04]  /*2760*/  USEL UR6, UR6, URZ, UP0 ;  /* 0x000000ff06067287 */ /* 0x000fc80008000000 */
[----:B------:R-:W-:Y:S01]  /*2770*/  ULEA UR5, UR6, UR4, 0x3 ;  /* 0x0000000406057291 */ /* 0x000fe2000f8e18ff */
[----:B------:R-:W-:-:S04]  /*2780*/  LOP3.LUT R2, R15, UR7, RZ, 0x3c, !PT ;  /* 0x000000070f027c12 */ /* 0x000fc8000f8e3cff */
[----:B-1----:R-:W-:-:S04]  /*2790*/  SHF.L.U32 R3, R2, 0x1f, RZ ;  /* 0x0000001f02037819 */ /* 0x002fc800000006ff */
[----:B------:R-:W1:Y:S02]  /*27a0*/  SYNCS.PHASECHK.TRANS64.TRYWAIT P0, [UR5], R3 ;  /* 0x00000003ff0075a7 */ /* 0x000e640008001105 */
[----:B-1----:R-:W-:Y:S05]  /*27b0*/  @!P0 BRA `(.L_x_38) ;  /* 0x0000005400c08947 */ /* 0x002fea0003800000 */
.L_x_134:
        /* <DEDUP_REMOVED lines=9> */
.L_x_136:
        /* <DEDUP_REMOVED lines=9> */
.L_x_138:
        /* <DEDUP_REMOVED lines=9> */
.L_x_140:
        /* <DEDUP_REMOVED lines=9> */
.L_x_142:
        /* <DEDUP_REMOVED lines=9> */
.L_x_144:
        /* <DEDUP_REMOVED lines=9> */
.L_x_146:
        /* <DEDUP_REMOVED lines=9> */
.L_x_148:
        /* <DEDUP_REMOVED lines=9> */
.L_x_150:
        /* <DEDUP_REMOVED lines=9> */
.L_x_152:
        /* <DEDUP_REMOVED lines=9> */
.L_x_154:
        /* <DEDUP_REMOVED lines=9> */
.L_x_156:
        /* <DEDUP_REMOVED lines=9> */
.L_x_158:
        /* <DEDUP_REMOVED lines=9> */
.L_x_160:
        /* <DEDUP_REMOVED lines=9> */
.L_x_162:
        /* <DEDUP_REMOVED lines=9> */
.L_x_164:
        /* <DEDUP_REMOVED lines=9> */
.L_x_166:
        /* <DEDUP_REMOVED lines=9> */
.L_x_168:
        /* <DEDUP_REMOVED lines=9> */
.L_x_170:
        /* <DEDUP_REMOVED lines=9> */
.L_x_172:
        /* <DEDUP_REMOVED lines=9> */
.L_x_174:
        /* <DEDUP_REMOVED lines=9> */
.L_x_176:
        /* <DEDUP_REMOVED lines=9> */
.L_x_178:
        /* <DEDUP_REMOVED lines=9> */
.L_x_180:
        /* <DEDUP_REMOVED lines=9> */
.L_x_182:
        /* <DEDUP_REMOVED lines=9> */
.L_x_184:
        /* <DEDUP_REMOVED lines=9> */
.L_x_186:
        /* <DEDUP_REMOVED lines=9> */
.L_x_188:
        /* <DEDUP_REMOVED lines=9> */
.L_x_190:
        /* <DEDUP_REMOVED lines=9> */
.L_x_192:
        /* <DEDUP_REMOVED lines=9> */
.L_x_194:
        /* <DEDUP_REMOVED lines=9> */
.L_x_196:
        /* <DEDUP_REMOVED lines=9> */
.L_x_198:
        /* <DEDUP_REMOVED lines=9> */
.L_x_200:
        /* <DEDUP_REMOVED lines=9> */
.L_x_202:
        /* <DEDUP_REMOVED lines=9> */
.L_x_204:
[----:B------:R-:W-:-:S04]  /*3b70*/  UIADD3 UR6, UPT, UPT, UR6, 0x1, URZ ;  /* 0x0000000106067890 */ /* 0x000fc8000fffe0ff */
[----:B------:R-:W-:-:S04]  /*3b80*/  UISETP.NE.AND UP0, UPT, UR6, 0x26, UPT ;  /* 0x000000260600788c */ /* 0x000fc8000bf05270 */
[----:B------:R-:W-:Y:S02]  /*3b90*/  USEL UR5, URZ, 0x1, UP0 ;  /* 0x00000001ff057887 */ /* 0x000fe40008000000 */
[----:B------:R-:W-:-:S04]  /*3ba0*/  USEL UR6, UR6, URZ, UP0 ;  /* 0x000000ff06067287 */ /* 0x000fc80008000000 */
[----:B------:R-:W-:Y:S01]  /*3bb0*/  ULEA UR6, UR6, UR4, 0x3 ;  /* 0x0000000406067291 */ /* 0x000fe2000f8e18ff */
[----:B-1----:R-:W-:-:S04]  /*3bc0*/  LOP3.LUT R3, R2, UR5, RZ, 0x3c, !PT ;  /* 0x0000000502037c12 */ /* 0x002fc8000f8e3cff */
[----:B------:R-:W-:Y:S01]  /*3bd0*/  SHF.L.U32 R3, R3, 0x1f, RZ ;  /* 0x0000001f03037819 */ /* 0x000fe200000006ff */
[----:B----4-:R-:W-:-:S07]  /*3be0*/  IMAD.U32 R0, RZ, RZ, UR6 ;  /* 0x00000006ff007e24 */ /* 0x010fce000f8e00ff */
.L_x_74:
[----:B-1----:R1:W2:Y:S02]  /*3bf0*/  SYNCS.PHASECHK.TRANS64.TRYWAIT P0, [R0+URZ], R3 ;  /* 0x00000003000075a7 */ /* 0x0022a400080011ff */
[----:B--2---:R-:W-:Y:S05]  /*3c00*/  @!P0 NANOSLEEP.SYNCS 0x989680 ;  /* 0x009896800000895d */ /* 0x004fea0003900000 */
[----:B------:R-:W2:Y:S02]  /*3c10*/  @!P0 SYNCS.PHASECHK.TRANS64 P0, [R0+URZ], R3 ;  /* 0x00000003000085a7 */ /* 0x000ea400080010ff */
[----:B--2---:R-:W-:Y:S05]  /*3c20*/  @P0 EXIT ;  /* 0x000000000000094d */ /* 0x004fea0003800000 */
[----:B------:R-:W-:Y:S05]  /*3c30*/  BRA `(.L_x_74) ;  /* 0xfffffffc00ec7947 */ /* 0x000fea000383ffff */
.L_x_18:
[----:B------:R-:W-:-:S04]  /*3c40*/  UISETP.NE.AND UP1, UPT, UR37, URZ, UPT ;  /* 0x000000ff2500728c */ /* 0x000fc8000bf25270 */
[----:B------:R-:W-:-:S09]  /*3c50*/  UISETP.NE.OR UP1, UPT, UR8, 0x1, UP1 ;  /* 0x000000010800788c */ /* 0x000fd20008f25670 */
[----:B------:R-:W-:Y:S05]  /*3c60*/  BRA.U UP1, `(.L_x_75) ;  /* 0x00000005014c7547 */ /* 0x000fea000b800000 */
[----:B------:R-:W-:Y:S01]  /*3c70*/  HFMA2 R3, -RZ, RZ, 0, 0 ;  /* 0x00000000ff037431 */ /* 0x000fe200000001ff */
[----:B------:R-:W-:Y:S01]  /*3c80*/  ISETP.NE.AND P2, PT, R5, RZ, PT ;  /* 0x000000ff0500720c */ /* 0x000fe20003f45270 */
[----:B------:R-:W-:Y:S01]  /*3c90*/  IMAD.MOV.U32 R12, RZ, RZ, 0x1 ;  /* 0x00000001ff0c7424 */ /* 0x000fe200078e00ff */
[----:B------:R-:W-:Y:S01]  /*3ca0*/  CS2R R6, SRZ ;  /* 0x0000000000067805 */ /* 0x000fe2000001ff00 */
[----:B------:R-:W-:Y:S01]  /*3cb0*/  IMAD.MOV.U32 R4, RZ, RZ, RZ ;  /* 0x000000ffff047224 */ /* 0x000fe200078e00ff */
[----:B------:R-:W-:Y:S01]  /*3cc0*/  UMOV UR4, 0x400 ;  /* 0x0000040000047882 */ /* 0x000fe20000000000 */
[----:B------:R-:W-:Y:S01]  /*3cd0*/  UMOV UR6, URZ ;  /* 0x000000ff00067c82 */ /* 0x000fe20008000000 */
[----:B------:R-:W-:-:S12]  /*3ce0*/  ULEA UR37, UR37, UR4, 0x18 ;  /* 0x0000000425257291 */ /* 0x000fd8000f8ec0ff */
.L_x_79:
[----:B------:R-:W-:Y:S02]  /*3cf0*/  LEA R0, R3, UR37, 0x3 ;  /* 0x0000002503007c11 */ /* 0x000fe4000f8e18ff */
[----:B------:R-:W-:-:S03]  /*3d00*/  SHF.L.U32 R9, R4, 0x1f, RZ ;  /* 0x0000001f04097819 */ /* 0x000fc600000006ff */
[----:B------:R-:W-:Y:S01]  /*3d10*/  VIADD R8, R0, 0x2f0 ;  /* 0x000002f000087836 */ /* 0x000fe20000000000 */
[----:B------:R-:W1:Y:S02]  /*3d20*/  SYNCS.PHASECHK.TRANS64.TRYWAIT P0, [R0+URZ+0x2e0], R9 ;  /* 0x0002e009000075a7 */ /* 0x000e6400080011ff */
[----:B-1----:R-:W-:Y:S05]  /*3d30*/  @!P0 BRA `(.L_x_76) ;  /* 0x0000004c00c08947 */ /* 0x002fea0003800000 */
.L_x_205:
[----:B------:R-:W-:Y:S01]  /*3d40*/  ULEA UR5, UR6, UR37, 0x3 ;  /* 0x0000002506057291 */ /* 0x000fe2000f8e18ff */
[----:B------:R-:W-:Y:S01]  /*3d50*/  PRMT R8, RZ, 0x654, R8 ;  /* 0x00000654ff087816 */ /* 0x000fe20000000008 */
[----:B-1----:R-:W-:Y:S01]  /*3d60*/  @!P2 IMAD.MOV.U32 R9, RZ, RZ, 0x10 ;  /* 0x00000010ff09a424 */ /* 0x002fe200078e00ff */
[----:B------:R-:W-:Y:S01]  /*3d70*/  SHF.L.U32 R11, R12, 0x1f, RZ ;  /* 0x0000001f0c0b7819 */ /* 0x000fe200000006ff */
[----:B------:R-:W-:Y:S01]  /*3d80*/  UIADD3 UR4, UPT, UPT, UR5, 0x280, URZ ;  /* 0x0000028005047890 */ /* 0x000fe2000fffe0ff */
[----:B------:R1:W-:Y:S05]  /*3d90*/  SYNCS.ARRIVE.TRANS64.RED.A1T0 RZ, [R8+URZ], RZ ;  /* 0x000000ff08ff79a7 */ /* 0x0003ea00081004ff */
[----:B------:R-:W-:Y:S01]  /*3da0*/  IMAD.U32 R0, RZ, RZ, UR4 ;  /* 0x00000004ff007e24 */ /* 0x000fe2000f8e00ff */
[----:B------:R-:W2:Y:S04]  /*3db0*/  SYNCS.PHASECHK.TRANS64.TRYWAIT P0, [UR5+0x290], R11 ;  /* 0x0002900bff0075a7 */ /* 0x000ea80008001105 */
[----:B------:R-:W-:Y:S01]  /*3dc0*/  PRMT R13, R5, 0x654, R0 ;  /* 0x00000654050d7816 */ /* 0x000fe20000000000 */
[----:B-12---:R-:W-:Y:S06]  /*3dd0*/  @!P0 BRA `(.L_x_77) ;  /* 0x0000004c00ac8947 */ /* 0x006fec0003800000 */
.L_x_207:
[----:B------:R-:W-:Y:S01]  /*3de0*/  ULEA UR4, UR6, UR37, 0x4 ;  /* 0x0000002506047291 */ /* 0x000fe2000f8e20ff */
[----:B------:R-:W-:Y:S01]  /*3df0*/  SEL R2, R13, R2, !P2 ;  /* 0x000000020d027207 */ /* 0x000fe20005000000 */
[----:B------:R-:W-:Y:S01]  /*3e00*/  UIADD3 UR5, UPT, UPT, UR5, 0x280, URZ ;  /* 0x0000028005057890 */ /* 0x000fe2000fffe0ff */
[----:B-1----:R-:W-:Y:S01]  /*3e10*/  LEA R0, R7, UR37, 0x3 ;  /* 0x0000002507007c11 */ /* 0x002fe2000f8e18ff */
[----:B------:R-:W-:Y:S01]  /*3e20*/  UIADD3 UR4, UPT, UPT, UR4, 0x310, URZ ;  /* 0x0000031004047890 */ /* 0x000fe2000fffe0ff */
[----:B------:R1:W-:Y:S01]  /*3e30*/  @!P2 SYNCS.ARRIVE.TRANS64.RED RZ, [R2+URZ], R9 ;  /* 0x0000000902ffa9a7 */ /* 0x0003e200080004ff */
[----:B------:R-:W-:Y:S01]  /*3e40*/  UIADD3 UR6, UPT, UPT, UR6, 0x1, URZ ;  /* 0x0000000106067890 */ /* 0x000fe2000fffe0ff */
[----:B------:R-:W-:-:S03]  /*3e50*/  VIADD R3, R3, 0x1 ;  /* 0x0000000103037836 */ /* 0x000fc60000000000 */
[----:B------:R-:W-:Y:S02]  /*3e60*/  UISETP.NE.AND UP0, UPT, UR6, 0x2, UPT ;  /* 0x000000020600788c */ /* 0x000fe4000bf05270 */
[----:B------:R-:W-:Y:S01]  /*3e70*/  ISETP.NE.AND P0, PT, R3, 0x2, PT ;  /* 0x000000020300780c */ /* 0x000fe20003f05270 */
[----:B------:R-:W-:Y:S06]  /*3e80*/  UGETNEXTWORKID.BROADCAST [UR4], [UR5] ;  /* 0x00000000040073ca */ /* 0x000fec0008000100 */
[----:B------:R-:W-:Y:S02]  /*3e90*/  USEL UR4, URZ, 0x1, UP0 ;  /* 0x00000001ff047887 */ /* 0x000fe40008000000 */
[----:B------:R-:W-:-:S04]  /*3ea0*/  USEL UR6, UR6, URZ, UP0 ;  /* 0x000000ff06067287 */ /* 0x000fc80008000000 */
[----:B------:R-:W-:Y:S02]  /*3eb0*/  LOP3.LUT R12, R12, UR4, RZ, 0x3c, !PT ;  /* 0x000000040c0c7c12 */ /* 0x000fe4000f8e3cff */
[----:B-1----:R-:W-:-:S04]  /*3ec0*/  SHF.L.U32 R9, R6, 0x1f, RZ ;  /* 0x0000001f06097819 */ /* 0x002fc800000006ff */
[----:B------:R-:W1:Y:S02]  /*3ed0*/  SYNCS.PHASECHK.TRANS64.TRYWAIT P1, [R0+URZ+0x280], R9 ;  /* 0x00028009000075a7 */ /* 0x000e6400080211ff */
[----:B-1----:R-:W-:Y:S05]  /*3ee0*/  @!P1 BRA `(.L_x_78) ;  /* 0x0000004c00809947 */ /* 0x002fea0003800000 */
.L_x_208:
[C---:B------:R-:W-:Y:S01]  /*3ef0*/  LEA R8, R7.reuse, UR37, 0x4 ;  /* 0x0000002507087c11 */ /* 0x040fe2000f8e20ff */
[----:B------:R-:W-:Y:S01]  /*3f00*/  VIADD R7, R7, 0x1 ;  /* 0x0000000107077836 */ /* 0x000fe20000000000 */
[----:B------:R-:W-:Y:S01]  /*3f10*/  SEL R3, R3, RZ, P0 ;  /* 0x000000ff03037207 */ /* 0x000fe20000000000 */
[----:B-1----:R-:W-:-:S03]  /*3f20*/  VIADD R0, R0, 0x290 ;  /* 0x0000029000007836 */ /* 0x002fc60000000000 */
[----:B------:R-:W1:Y:S01]  /*3f30*/  LDS.128 R8, [R8+0x310] ;  /* 0x0003100008087984 */ /* 0x000e620000000c00 */
[C---:B------:R-:W-:Y:S02]  /*3f40*/  ISETP.NE.AND P1, PT, R7.reuse, 0x2, PT ;  /* 0x000000020700780c */ /* 0x040fe40003f25270 */
[----:B------:R-:W-:Y:S01]  /*3f50*/  PRMT R0, RZ, 0x654, R0 ;  /* 0x00000654ff007816 */ /* 0x000fe20000000000 */
[----:B------:R-:W-:Y:S01]  /*3f60*/  @!PT LDS RZ, [RZ] ;  /* 0x00000000fffff984 */ /* 0x000fe20000000800 */
[----:B------:R-:W-:Y:S01]  /*3f70*/  @!PT LDS RZ, [RZ] ;  /* 0x00000000fffff984 */ /* 0x000fe20000000800 */
[----:B------:R-:W-:Y:S01]  /*3f80*/  @!PT LDS RZ, [RZ] ;  /* 0x00000000fffff984 */ /* 0x000fe20000000800 */
[----:B------:R-:W-:Y:S01]  /*3f90*/  @!PT LDS RZ, [RZ] ;  /* 0x00000000fffff984 */ /* 0x000fe20000000800 */
[----:B------:R2:W-:Y:S06]  /*3fa0*/  MEMBAR.ALL.CTA ;  /* 0x0000000000007992 */ /* 0x0005ec0000008000 */
[----:B--2---:R-:W2:Y:S01]  /*3fb0*/  FENCE.VIEW.ASYNC.S ;  /* 0x00000000000073c6 */ /* 0x004ea20000000000 */
[----:B------:R-:W-:Y:S01]  /*3fc0*/  SEL R7, R7, RZ, P1 ;  /* 0x000000ff07077207 */ /* 0x000fe20000800000 */
[----:B--2---:R2:W-:Y:S01]  /*3fd0*/  SYNCS.ARRIVE.TRANS64.RED.A1T0 RZ, [R0+URZ], RZ ;  /* 0x000000ff00ff79a7 */ /* 0x0045e200081004ff */
[----:B-1----:R-:W-:-:S02]  /*3fe0*/  LOP3.LUT P3, RZ, R10, 0x1, RZ, 0xc0, !PT ;  /* 0x000000010aff7812 */ /* 0x002fc4000786c0ff */
[----:B------:R-:W-:Y:S02]  /*3ff0*/  SEL R9, RZ, 0x1, P0 ;  /* 0x00000001ff097807 */ /* 0x000fe40000000000 */
[----:B------:R-:W-:Y:S02]  /*4000*/  SEL R11, RZ, 0x1, P1 ;  /* 0x00000001ff0b7807 */ /* 0x000fe40000800000 */
[----:B------:R-:W-:Y:S02]  /*4010*/  LOP3.LUT R4, R4, R9, RZ, 0x3c, !PT ;  /* 0x0000000904047212 */ /* 0x000fe400078e3cff */
[----:B------:R-:W-:-:S05]  /*4020*/  LOP3.LUT R6, R6, R11, RZ, 0x3c, !PT ;  /* 0x0000000b06067212 */ /* 0x000fca00078e3cff */
[----:B--2---:R-:W-:Y:S05]  /*4030*/  @P3 BRA `(.L_x_79) ;  /* 0xfffffffc002c3947 */ /* 0x004fea000383ffff */
[----:B------:R-:W-:Y:S01]  /*4040*/  ULEA UR5, UR6, UR37, 0x3 ;  /* 0x0000002506057291 */ /* 0x000fe2000f8e18ff */
[----:B------:R-:W-:-:S08]  /*4050*/  SHF.L.U32 R3, R12, 0x1f, RZ ;  /* 0x0000001f0c037819 */ /* 0x000fd000000006ff */
[----:B------:R-:W1:Y:S02]  /*4060*/  SYNCS.PHASECHK.TRANS64 P0, [UR5+0x290], R3 ;  /* 0x00029003ff0075a7 */ /* 0x000e640008001005 */
[----:B-1----:R-:W-:Y:S05]  /*4070*/  @P0 BRA `(.L_x_80) ;  /* 0x0000000000080947 */ /* 0x002fea0003800000 */
[----:B------:R-:W1:Y:S02]  /*4080*/  SYNCS.PHASECHK.TRANS64.TRYWAIT P0, [UR5+0x290], R3 ;  /* 0x00029003ff0075a7 */ /* 0x000e640008001105 */
[----:B-1----:R-:W-:Y:S05]  /*4090*/  @!P0 BRA `(.L_x_81) ;  /* 0x0000004c00288947 */ /* 0x002fea0003800000 */
.L_x_80:
[----:B------:R-:W-:-:S04]  /*40a0*/  UIADD3 UR4, UPT, UPT, UR6, 0x1, URZ ;  /* 0x0000000106047890 */ /* 0x000fc8000fffe0ff */
[----:B------:R-:W-:-:S04]  /*40b0*/  UISETP.NE.AND UP0, UPT, UR4, 0x2, UPT ;  /* 0x000000020400788c */ /* 0x000fc8000bf05270 */
[----:B------:R-:W-:Y:S02]  /*40c0*/  USEL UR7, URZ, 0x1, UP0 ;  /* 0x00000001ff077887 */ /* 0x000fe40008000000 */
[----:B------:R-:W-:-:S04]  /*40d0*/  USEL UR4, UR4, URZ, UP0 ;  /* 0x000000ff04047287 */ /* 0x000fc80008000000 */
[----:B------:R-:W-:Y:S01]  /*40e0*/  ULEA UR4, UR4, UR37, 0x3 ;  /* 0x0000002504047291 */ /* 0x000fe2000f8e18ff */
[----:B-1----:R-:W-:-:S04]  /*40f0*/  LOP3.LUT R3, R12, UR7, RZ, 0x3c, !PT ;  /* 0x000000070c037c12 */ /* 0x002fc8000f8e3cff */
[----:B------:R-:W-:-:S04]  /*4100*/  SHF.L.U32 R0, R3, 0x1f, RZ ;  /* 0x0000001f03007819 */ /* 0x000fc800000006ff */
[----:B------:R-:W1:Y:S02]  /*4110*/  SYNCS.PHASECHK.TRANS64 P0, [UR4+0x290], R0 ;  /* 0x00029000ff0075a7 */ /* 0x000e640008001004 */
[----:B-1----:R-:W-:Y:S05]  /*4120*/  @P0 EXIT ;  /* 0x000000000000094d */ /* 0x002fea0003800000 */
[----:B------:R-:W-:Y:S02]  /*4130*/  SHF.L.U32 R3, R3, 0x1f, RZ ;  /* 0x0000001f03037819 */ /* 0x000fe400000006ff */
[----:B------:R-:W-:-:S07]  /*4140*/  MOV R0, UR4 ;  /* 0x0000000400007c02 */ /* 0x000fce0008000f00 */
.L_x_82:
[----:B-1----:R1:W2:Y:S02]  /*4150*/  SYNCS.PHASECHK.TRANS64.TRYWAIT P0, [R0+URZ+0x290], R3 ;  /* 0x00029003000075a7 */ /* 0x0022a400080011ff */
[----:B--2---:R-:W-:Y:S05]  /*4160*/  @!P0 NANOSLEEP.SYNCS 0x989680 ;  /* 0x009896800000895d */ /* 0x004fea0003900000 */
[----:B------:R-:W2:Y:S02]  /*4170*/  @!P0 SYNCS.PHASECHK.TRANS64 P0, [R0+URZ+0x290], R3 ;  /* 0x00029003000085a7 */ /* 0x000ea400080010ff */
[----:B--2---:R-:W-:Y:S05]  /*4180*/  @P0 EXIT ;  /* 0x000000000000094d */ /* 0x004fea0003800000 */
[----:B------:R-:W-:Y:S05]  /*4190*/  BRA `(.L_x_82) ;  /* 0xfffffffc00ec7947 */ /* 0x000fea000383ffff */
.L_x_75:
[----:B------:R-:W-:-:S09]  /*41a0*/  UISETP.NE.AND UP1, UPT, UR8, URZ, UPT ;  /* 0x000000ff0800728c */ /* 0x000fd2000bf25270 */
[----:B------:R-:W-:Y:S05]  /*41b0*/  BRA.U UP1, `(.L_x_83) ;  /* 0x0000000d01607547 */ /* 0x000fea000b800000 */
[----:B------:R-:W-:Y:S01]  /*41c0*/  UMOV UR4, 0x40 ;  /* 0x0000004000047882 */ /* 0x000fe20000000000 */
[----:B------:R-:W-:Y:S01]  /*41d0*/  NOP ;  /* 0x0000000000007918 */ /* 0x000fe20000000000 */
[----:B------:R-:W-:Y:S01]  /*41e0*/  ULEA UR4, UR37, UR4, 0x18 ;  /* 0x0000000425047291 */ /* 0x000fe2000f8ec0ff */
[----:B------:R-:W-:Y:S02]  /*41f0*/  UMOV UR5, 0x400 ;  /* 0x0000040000057882 */ /* 0x000fe40000000000 */
[----:B------:R-:W-:-:S06]  /*4200*/  ULEA UR37, UR37, UR5, 0x18 ;  /* 0x0000000525257291 */ /* 0x000fcc000f8ec0ff */
[----:B------:R-:W1:Y:S02]  /*4210*/  LDS.U8 R0, [UR4+0x1c] ;  /* 0x00001c04ff007984 */ /* 0x000e640008000000 */
[----:B-1----:R-:W-:-:S13]  /*4220*/  ISETP.NE.AND P0, PT, R0, RZ, PT ;  /* 0x000000ff0000720c */ /* 0x002fda0003f05270 */
[----:B------:R-:W-:Y:S05]  /*4230*/  @P0 BRA `(.L_x_84) ;  /* 0x0000000000580947 */ /* 0x000fea0003800000 */
[----:B------:R-:W-:-:S13]  /*4240*/  ELECT P0, URZ, PT ;  /* 0x0000000000ff782f */ /* 0x000fda0003800000 */
[----:B------:R-:W-:Y:S05]  /*4250*/  @!P0 BRA `(.L_x_85) ;  /* 0x0000000000608947 */ /* 0x000fea0003800000 */
[----:B------:R-:W-:Y:S01]  /*4260*/  UMOV UR5, 0x10 ;  /* 0x0000001000057882 */ /* 0x000fe20000000000 */
[----:B------:R-:W-:Y:S01]  /*4270*/  HFMA2 R0, -RZ, RZ, 0, 5.9604644775390625e-08 ;  /* 0x00000001ff007431 */ /* 0x000fe200000001ff */
[----:B------:R-:W-:-:S03]  /*4280*/  MOV R2, 0xffff ;  /* 0x0000ffff00027802 */ /* 0x000fc60000000f00 */
[----:B------:R-:W-:Y:S04]  /*4290*/  DEPBAR.LE SB1, 0x36 ;  /* 0x00009d800000791a */ /* 0x000fe80000000000 */
[----:B------:R-:W1:Y:S02]  /*42a0*/  UTCATOMSWS.FIND_AND_SET.ALIGN UP0, UR5, UR5 ;  /* 0x00000005000575e3 */ /* 0x000e640008000800 */
[----:B-1----:R-:W-:Y:S01]  /*42b0*/  MOV R3, UR5 ;  /* 0x0000000500037c02 */ /* 0x002fe20008000f00 */
[----:B------:R-:W-:Y:S06]  /*42c0*/  BRA.U UP0, `(.L_x_86) ;  /* 0x0000000100187547 */ /* 0x000fec000b800000 */
.L_x_87:
[----:B------:R-:W-:Y:S05]  /*42d0*/  NANOSLEEP 0x64 ;  /* 0x000000640000795d */ /* 0x000fea0003800000 */
[----:B------:R-:W-:-:S05]  /*42e0*/  UMOV UR5, 0x10 ;  /* 0x0000001000057882 */ /* 0x000fca0000000000 */
[----:B------:R-:W-:Y:S04]  /*42f0*/  DEPBAR.LE SB1, 0x36 ;  /* 0x00009d800000791a */ /* 0x000fe80000000000 */
[----:B------:R-:W1:Y:S02]  /*4300*/  UTCATOMSWS.FIND_AND_SET.ALIGN UP0, UR5, UR5 ;  /* 0x00000005000575e3 */ /* 0x000e640008000800 */
[----:B-1----:R-:W-:Y:S01]  /*4310*/  MOV R3, UR5 ;  /* 0x0000000500037c02 */ /* 0x002fe20008000f00 */
[----:B------:R-:W-:Y:S05]  /*4320*/  BRA.U !UP0, `(.L_x_87) ;  /* 0xfffffffd08e87547 */ /* 0x000fea000b83ffff */
.L_x_86:
[-C--:B------:R-:W-:Y:S02]  /*4330*/  SHF.L.U32 R2, R2, R3.reuse, RZ ;  /* 0x0000000302027219 */ /* 0x080fe400000006ff */
[----:B------:R-:W-:Y:S01]  /*4340*/  SHF.L.U32 R0, R0, R3, RZ ;  /* 0x0000000300007219 */ /* 0x000fe200000006ff */
[----:B------:R-:W-:Y:S02]  /*4350*/  IMAD.SHL.U32 R3, R3, 0x20, RZ ;  /* 0x0000002003037824 */ /* 0x000fe400078e00ff */
[----:B------:R1:W-:Y:S04]  /*4360*/  ATOMS.OR RZ, [UR4+0x14], R2 ;  /* 0x00001402ffff798c */ /* 0x0003e8000b000004 */
[----:B------:R1:W-:Y:S04]  /*4370*/  ATOMS.OR RZ, [UR4+0x18], R0 ;  /* 0x00001800ffff798c */ /* 0x0003e8000b000004 */
[----:B------:R1:W-:Y:S01]  /*4380*/  STS [UR37+0x330], R3 ;  /* 0x00033003ff007988 */ /* 0x0003e20008000825 */
[----:B------:R-:W-:Y:S05]  /*4390*/  BRA `(.L_x_85) ;  /* 0x0000000000107947 */ /* 0x000fea0003800000 */
.L_x_84:
[----:B------:R-:W-:Y:S02]  /*43a0*/  MOV R0, 0xffffffff ;  /* 0xffffffff00007802 */ /* 0x000fe40000000f00 */
[----:B------:R-:W-:-:S03]  /*43b0*/  MOV R2, 0x43e0 ;  /* 0x000043e000027802 */ /* 0x000fc60000000f00 */
[----:B------:R1:W-:Y:S04]  /*43c0*/  STS [UR37+0x330], R0 ;  /* 0x00033000ff007988 */ /* 0x0003e80008000825 */
[----:B-1-3-5:R-:W-:Y:S05]  /*43d0*/  CALL.REL.NOINC `($__internal_1_$__cuda_sm10x_tcgen05_guardrail_trap_phase_invalid_during_alloc) ;  /* 0x0000004c00a87944 */ /* 0x02afea0003c00000 */
.L_x_85:
[----:B------:R-:W-:Y:S05]  /*43e0*/  WARPSYNC.ALL ;  /* 0x0000000000007948 */ /* 0x000fea0003800000 */
[----:B------:R-:W2:Y:S01]  /*43f0*/  S2UR UR9, SR_CgaCtaId ;  /* 0x00000000000979c3 */ /* 0x000ea20000008800 */
[----:B------:R-:W-:Y:S01]  /*4400*/  UMOV UR4, 0x400 ;  /* 0x0000040000047882 */ /* 0x000fe20000000000 */
[----:B------:R-:W-:-:S06]  /*4410*/  NOP ;  /* 0x0000000000007918 */ /* 0x000fcc0000000000 */
[----:B------:R-:W-:Y:S06]  /*4420*/  BAR.ARV 0x6, 0xa0 ;  /* 0x0182800000007b1d */ /* 0x000fec0000002000 */
[----:B------:R-:W4:Y:S01]  /*4430*/  LDCU UR5, c[0x0][0x38c] ;  /* 0x00007180ff0577ac */ /* 0x000f220008000800 */
[----:B------:R-:W-:Y:S01]  /*4440*/  IMAD.MOV.U32 R11, RZ, RZ, 0x1 ;  /* 0x00000001ff0b7424 */ /* 0x000fe200078e00ff */
[----:B------:R-:W-:Y:S01]  /*4450*/  CS2R R8, SRZ ;  /* 0x0000000000087805 */ /* 0x000fe2000001ff00 */
[----:B------:R-:W-:Y:S01]  /*4460*/  IMAD.MOV.U32 R10, RZ, RZ, RZ ;  /* 0x000000ffff0a7224 */ /* 0x000fe200078e00ff */
[----:B------:R-:W-:Y:S01]  /*4470*/  UMOV UR11, URZ ;  /* 0x000000ff000b7c82 */ /* 0x000fe20008000000 */
[----:B------:R-:W-:Y:S01]  /*4480*/  UMOV UR18, URZ ;  /* 0x000000ff00127c82 */ /* 0x000fe20008000000 */
[----:B------:R-:W-:Y:S01]  /*4490*/  UMOV UR20, 0x0 ;  /* 0x0000000000147882 */ /* 0x000fe20000000000 */
[----:B------:R-:W-:Y:S01]  /*44a0*/  UMOV UR21, 0x80c04a0 ;  /* 0x080c04a000157882 */ /* 0x000fe20000000000 */
[----:B--2---:R-:W-:Y:S01]  /*44b0*/  ULEA UR9, UR9, UR4, 0x18 ;  /* 0x0000000409097291 */ /* 0x004fe2000f8ec0ff */
[----:B------:R-:W2:Y:S03]  /*44c0*/  LDCU UR4, c[0x0][0x38c] ;  /* 0x00007180ff0477ac */ /* 0x000ea60008000800 */
[----:B------:R-:W-:-:S02]  /*44d0*/  UIADD3 UR10, UPT, UPT, UR9, 0x3400, URZ ;  /* 0x00003400090a7890 */ /* 0x000fc4000fffe0ff */
[----:B----4-:R-:W-:-:S03]  /*44e0*/  UISETP.GE.AND UP3, UPT, UR5, 0x1, UPT ;  /* 0x000000010500788c */ /* 0x010fc6000bf66270 */
[----:B-1----:R-:W1:Y:S01]  /*44f0*/  LDS R0, [UR9+0x330] ;  /* 0x00033009ff007984 */ /* 0x002e620008000800 */
[----:B------:R-:W-:-:S04]  /*4500*/  USHF.R.U32.HI UR10, URZ, 0x4, UR10 ;  /* 0x00000004ff0a7899 */ /* 0x000fc8000801160a */
[----:B------:R-:W-:-:S04]  /*4510*/  ULOP3.LUT UR10, UR10, 0x3fff, URZ, 0xc0, !UPT ;  /* 0x00003fff0a0a7892 */ /* 0x000fc8000f8ec0ff */
[----:B------:R-:W-:Y:S02]  /*4520*/  ULOP3.LUT UR10, UR10, 0x10000, URZ, 0xfc, !UPT ;  /* 0x000100000a0a7892 */ /* 0x000fe4000f8efcff */
[----:B--2---:R-:W-:-:S04]  /*4530*/  UIADD3 UR4, UPT, UPT, UR4, 0x1f, URZ ;  /* 0x0000001f04047890 */ /* 0x004fc8000fffe0ff */
[----:B------:R-:W-:-:S04]  /*4540*/  USHF.R.S32.HI UR8, URZ, 0x1f, UR4 ;  /* 0x0000001fff087899 */ /* 0x000fc80008011404 */
[----:B------:R-:W-:Y:S02]  /*4550*/  ULEA.HI UR8, UR8, UR4, URZ, 0x5 ;  /* 0x0000000408087291 */ /* 0x000fe4000f8f28ff */
[----:B------:R-:W-:Y:S02]  /*4560*/  UIADD3 UR4, UPT, UPT, UR9, 0x29400, URZ ;  /* 0x0002940009047890 */ /* 0x000fe4000fffe0ff */
[----:B------:R-:W-:Y:S02]  /*4570*/  USHF.R.S32.HI UR8, URZ, 0x5, UR8 ;  /* 0x00000005ff087899 */ /* 0x000fe40008011408 */
[----:B------:R-:W-:Y:S02]  /*4580*/  USHF.R.U32.HI UR4, URZ, 0x4, UR4 ;  /* 0x00000004ff047899 */ /* 0x000fe40008011604 */
[----:B------:R-:W-:Y:S02]  /*4590*/  UISETP.LT.AND UP0, UPT, UR8, 0x1, UPT ;  /* 0x000000010800788c */ /* 0x000fe4000bf01270 */
[----:B------:R-:W-:-:S02]  /*45a0*/  ULOP3.LUT UR4, UR4, 0x3fff, URZ, 0xc0, !UPT ;  /* 0x00003fff04047892 */ /* 0x000fc4000f8ec0ff */
[----:B------:R-:W-:Y:S02]  /*45b0*/  USEL UR15, UR8, 0x1, !UP0 ;  /* 0x00000001080f7887 */ /* 0x000fe4000c000000 */
[----:B------:R-:W-:Y:S02]  /*45c0*/  ULOP3.LUT UR4, UR4, 0x10000, URZ, 0xfc, !UPT ;  /* 0x0001000004047892 */ /* 0x000fe4000f8efcff */
[----:B------:R-:W-:Y:S01]  /*45d0*/  UIADD3 UR15, UPT, UPT, -UR15, URZ, URZ ;  /* 0x000000ff0f0f7290 */ /* 0x000fe2000fffe1ff */
[----:B-1----:R-:W-:-:S15]  /*45e0*/  R2UR UR12, R0 ;  /* 0x00000000000c72ca */ /* 0x002fde00000e0000 */
.L_x_94:
[----:B------:R-:W-:Y:S02]  /*45f0*/  LEA R0, R10, UR9, 0x3 ;  /* 0x000000090a007c11 */ /* 0x000fe4000f8e18ff */
[----:B------:R-:W-:Y:S02]  /*4600*/  SHF.L.U32 R5, R9, 0x1f, RZ ;  /* 0x0000001f09057819 */ /* 0x000fe400000006ff */
[----:B------:R-:W-:Y:S01]  /*4610*/  PLOP3.LUT P0, PT, PT, PT, UP3, 0x80, 0x8 ;  /* 0x000000000008781c */ /* 0x000fe20003f0f038 */
[----:B------:R-:W-:Y:S01]  /*4620*/  VIADD R3, R0, 0x290 ;  /* 0x0000029000037836 */ /* 0x000fe20000000000 */
[----:B-1----:R-:W1:Y:S02]  /*4630*/  SYNCS.PHASECHK.TRANS64.TRYWAIT P1, [R0+URZ+0x280], R5 ;  /* 0x00028005000075a7 */ /* 0x002e6400080211ff */
[----:B-1--4-:R-:W-:Y:S09]  /*4640*/  @!P1 BRA `(.L_x_88) ;  /* 0x0000004400d49947 */ /* 0x012ff20003800000 */
.L_x_210:
[----:B------:R-:W-:Y:S01]  /*4650*/  LEA R4, R10, UR9, 0x4 ;  /* 0x000000090a047c11 */ /* 0x000fe2000f8e20ff */
[----:B------:R-:W-:Y:S01]  /*4660*/  @UP3 ULEA UR5, UR18, UR9, 0x3 ;  /* 0x0000000912053291 */ /* 0x000fe2000f8e18ff */
[----:B------:R-:W-:Y:S01]  /*4670*/  PLOP3.LUT P2, PT, PT, PT, PT, 0x80, 0x8 ;  /* 0x000000000008781c */ /* 0x000fe20003f4f070 */
[----:B------:R-:W-:Y:S01]  /*4680*/  ULEA UR14, UR11, UR9, 0x3 ;  /* 0x000000090b0e7291 */ /* 0x000fe2000f8e18ff */
[----:B------:R-:W-:Y:S02]  /*4690*/  PRMT R3, RZ, 0x654, R3 ;  /* 0x00000654ff037816 */ /* 0x000fe40000000003 */
[----:B-1----:R-:W1:Y:S01]  /*46a0*/  LDS.128 R4, [R4+0x310] ;  /* 0x0003100004047984 */ /* 0x002e620000000c00 */
[----:B------:R-:W-:Y:S02]  /*46b0*/  @P0 SHF.L.U32 R2, R8, 0x1f, RZ ;  /* 0x0000001f08020819 */ /* 0x000fe400000006ff */
[----:B------:R-:W-:Y:S01]  /*46c0*/  SHF.L.U32 R0, R11, 0x1f, RZ ;  /* 0x0000001f0b007819 */ /* 0x000fe200000006ff */
[----:B------:R-:W-:Y:S01]  /*46d0*/  @!PT LDS RZ, [RZ] ;  /* 0x00000000fffff984 */ /* 0x000fe20000000800 */
[----:B------:R-:W-:Y:S01]  /*46e0*/  @!PT LDS RZ, [RZ] ;  /* 0x00000000fffff984 */ /* 0x000fe20000000800 */
[----:B------:R-:W-:Y:S01]  /*46f0*/  @!PT LDS RZ, [RZ] ;  /* 0x00000000fffff984 */ /* 0x000fe20000000800 */
[----:B------:R-:W-:Y:S01]  /*4700*/  @!PT LDS RZ, [RZ] ;  /* 0x00000000fffff984 */ /* 0x000fe20000000800 */
[----:B------:R2:W-:Y:S06]  /*4710*/  MEMBAR.ALL.CTA ;  /* 0x0000000000007992 */ /* 0x0005ec0000008000 */
[----:B--2---:R-:W2:Y:S02]  /*4720*/  FENCE.VIEW.ASYNC.S ;  /* 0x00000000000073c6 */ /* 0x004ea40000000000 */
[----:B--2---:R2:W-:Y:S01]  /*4730*/  SYNCS.ARRIVE.TRANS64.RED.A1T0 RZ, [R3+URZ], RZ ;  /* 0x000000ff03ff79a7 */ /* 0x0045e200081004ff */
[----:B------:R2:W4:Y:S01]  /*4740*/  @P0 SYNCS.PHASECHK.TRANS64.TRYWAIT P2, [UR5], R2 ;  /* 0x00000002ff0005a7 */ /* 0x0005220008041105 */
[----:B-1----:R-:W-:Y:S01]  /*4750*/  LOP3.LUT P1, RZ, R6, 0x1, RZ, 0xc0, !PT ;  /* 0x0000000106ff7812 */ /* 0x002fe2000782c0ff */
[----:B------:R-:W1:Y:S02]  /*4760*/  SYNCS.PHASECHK.TRANS64.TRYWAIT P0, [UR14+0x2c0], R0 ;  /* 0x0002c000ff0075a7 */ /* 0x000e64000800110e */
[----:B-12-4-:R-:W-:Y:S10]  /*4770*/  @!P0 BRA `(.L_x_89) ;  /* 0x00000044009c8947 */ /* 0x016ff40003800000 */
.L_x_212:
[----:B------:R-:W-:Y:S01]  /*4780*/  IADD3 R10, PT, PT, R10, 0x1, RZ ;  /* 0x000000010a0a7810 */ /* 0x000fe20007ffe0ff */
[----:B------:R-:W-:Y:S06]  /*4790*/  BRA.U !UP3, `(.L_x_90) ;  /* 0x000000010b887547 */ /* 0x000fec000b800000 */
[----:B------:R-:W-:Y:S02]  /*47a0*/  UIMAD UR13, UR11, 0x30, UR12 ;  /* 0x000000300b0d78a4 */ /* 0x000fe4000f8e020c */
[----:B------:R-:W-:Y:S01]  /*47b0*/  UPLOP3.LUT UP4, UPT, UPT, UPT, UPT, 0x40, 0x4 ;  /* 0x000000000004789c */ /* 0x000fe20003f8e870 */
[----:B------:R-:W-:Y:S01]  /*47c0*/  UMOV UR17, UR15 ;  /* 0x0000000f00117c82 */ /* 0x000fe20008000000 */
[----:B------:R-:W-:Y:S01]  /*47d0*/  UMOV UR16, UR8 ;  /* 0x0000000800107c82 */ /* 0x000fe20008000000 */
[----:B------:R-:W-:-:S08]  /*47e0*/  UMOV UR5, UR18 ;  /* 0x0000001200057c82 */ /* 0x000fd00008000000 */
.L_x_93:
[----:B------:R-:W-:Y:S02]  /*47f0*/  UIADD3 UR17, UPT, UPT, UR17, 0x1, URZ ;  /* 0x0000000111117890 */ /* 0x000fe4000fffe0ff */
[----:B--2---:R-:W-:Y:S02]  /*4800*/  ULEA UR7, UR5, UR9, 0x3 ;  /* 0x0000000905077291 */ /* 0x004fe4000f8e18ff */
[----:B------:R-:W-:Y:S01]  /*4810*/  UISETP.NE.AND UP0, UPT, UR17, URZ, UPT ;  /* 0x000000ff1100728c */ /* 0x000fe2000bf05270 */
[----:B----4-:R-:W-:Y:S10]  /*4820*/  @P2 BRA `(.L_x_91) ;  /* 0x00000000000c2947 */ /* 0x010ff40003800000 */
[----:B-1----:R-:W-:Y:S04]  /*4830*/  SHF.L.U32 R3, R8, 0x1f, RZ ;  /* 0x0000001f08037819 */ /* 0x002fe800000006ff */
[----:B------:R-:W1:Y:S02]  /*4840*/  SYNCS.PHASECHK.TRANS64.TRYWAIT P0, [UR7], R3 ;  /* 0x00000003ff0075a7 */ /* 0x000e640008001107 */
[----:B-1----:R-:W-:Y:S05]  /*4850*/  @!P0 BRA `(.L_x_92) ;  /* 0x00000044007c8947 */ /* 0x002fea0003800000 */
.L_x_91:
[----:B------:R-:W-:Y:S01]  /*4860*/  UISETP.NE.AND UP1, UPT, UR16, 0x1, UPT ;  /* 0x000000011000788c */ /* 0x000fe2000bf25270 */
[----:B------:R-:W-:Y:S01]  /*4870*/  PLOP3.LUT P2, PT, PT, PT, PT, 0x80, 0x8 ;  /* 0x000000000008781c */ /* 0x000fe20003f4f070 */
[----:B------:R-:W-:Y:S02]  /*4880*/  UIADD3 UR18, UPT, UPT, UR5, 0x1, URZ ;  /* 0x0000000105127890 */ /* 0x000fe4000fffe0ff */
[----:B------:R-:W-:Y:S02]  /*4890*/  UIMAD UR6, UR5, 0x60, UR4 ;  /* 0x00000060050678a4 */ /* 0x000fe4000f8e0204 */
[----:B------:R-:W-:Y:S01]  /*48a0*/  UISETP.NE.AND UP2, UPT, UR18, 0x26, UPT ;  /* 0x000000261200788c */ /* 0x000fe2000bf45270 */
[----:B------:R-:W-:Y:S01]  /*48b0*/  PLOP3.LUT P0, PT, PT, PT, UP1, 0x80, 0x8 ;  /* 0x000000000008781c */ /* 0x000fe20003f0f018 */
[----:B------:R-:W-:Y:S02]  /*48c0*/  UIADD3 UR16, UPT, UPT, UR16, -0x1, URZ ;  /* 0xffffffff10107890 */ /* 0x000fe4000fffe0ff */
[----:B------:R-:W-:Y:S02]  /*48d0*/  USEL UR22, URZ, 0x1, UP2 ;  /* 0x00000001ff167887 */ /* 0x000fe40009000000 */
[----:B------:R-:W-:Y:S01]  /*48e0*/  USEL UR18, UR18, URZ, UP2 ;  /* 0x000000ff12127287 */ /* 0x000fe20009000000 */
[----:B------:R-:W-:Y:S03]  /*48f0*/  UMOV UR23, 0xc0004010 ;  /* 0xc000401000177882 */ /* 0x000fe60000000000 */
[----:B------:R-:W-:Y:S01]  /*4900*/  @UP1 ULEA UR19, UR18, UR9, 0x3 ;  /* 0x0000000912131291 */ /* 0x000fe2000f8e18ff */
[----:B------:R-:W-:Y:S01]  /*4910*/  LOP3.LUT R8, R8, UR22, RZ, 0x3c, !PT ;  /* 0x0000001608087c12 */ /* 0x000fe2000f8e3cff */
[----:B------:R-:W-:Y:S03]  /*4920*/  ULEA UR22, UR5, UR10, 0x8 ;  /* 0x0000000a05167291 */ /* 0x000fe6000f8e40ff */
[----:B-1----:R-:W-:Y:S01]  /*4930*/  @P0 SHF.L.U32 R0, R8, 0x1f, RZ ;  /* 0x0000001f08000819 */ /* 0x002fe200000006ff */
[----:B------:R-:W-:Y:S03]  /*4940*/  UMOV UR5, UR18 ;  /* 0x0000001200057c82 */ /* 0x000fe60008000000 */
[----:B------:R2:W4:Y:S01]  /*4950*/  @P0 SYNCS.PHASECHK.TRANS64.TRYWAIT P2, [UR19], R0 ;  /* 0x00000000ff0005a7 */ /* 0x0005220008041113 */
[----:B------:R-:W-:Y:S03]  /*4960*/  UIADD3 UR19, UPT, UPT, UR7, 0x130, URZ ;  /* 0x0000013007137890 */ /* 0x000fe6000fffe0ff */
[----:B------:R-:W-:Y:S02]  /*4970*/  UMOV UR7, 0xc0004010 ;  /* 0xc000401000077882 */ /* 0x000fe40000000000 */
[----:B------:R2:W-:Y:S01]  /*4980*/  UTCIMMA gdesc[UR22], gdesc[UR6], tmem[UR13], tmem[UR20], idesc[UR21], UP4 ;  /* 0x00ff1406160075ea */ /* 0x0005e2000a00010d */
[----:B------:R-:W-:Y:S03]  /*4990*/  UPLOP3.LUT UP4, UPT, UPT, UPT, UPT, 0x80, 0x8 ;  /* 0x000000000008789c */ /* 0x000fe60003f8f070 */
[----:B------:R2:W-:Y:S01]  /*49a0*/  UTCBAR [UR19], URZ ;  /* 0x000000ff130073e9 */ /* 0x0005e200080000ff */
[----:B------:R-:W-:Y:S07]  /*49b0*/  BRA.U UP0, `(.L_x_93) ;  /* 0xfffffffd008c7547 */ /* 0x000fee000b83ffff */
.L_x_90:
[----:B------:R-:W-:Y:S01]  /*49c0*/  UIADD3 UR11, UPT, UPT, UR11, 0x1, URZ ;  /* 0x000000010b0b7890 */ /* 0x000fe2000fffe0ff */
[C---:B------:R-:W-:Y:S01]  /*49d0*/  ISETP.NE.AND P0, PT, R10.reuse, 0x2, PT ;  /* 0x000000020a00780c */ /* 0x040fe20003f05270 */
[----:B------:R-:W-:Y:S02]  /*49e0*/  UIADD3 UR14, UPT, UPT, UR14, 0x2a0, URZ ;  /* 0x000002a00e0e7890 */ /* 0x000fe4000fffe0ff */
[----:B------:R-:W-:Y:S01]  /*49f0*/  UISETP.NE.AND UP0, UPT, UR11, 0x4, UPT ;  /* 0x000000040b00788c */ /* 0x000fe2000bf05270 */
[----:B-12---:R-:W-:Y:S02]  /*4a00*/  SEL R0, RZ, 0x1, P0 ;  /* 0x00000001ff007807 */ /* 0x006fe40000000000 */
[----:B------:R-:W-:Y:S01]  /*4a10*/  SEL R10, R10, RZ, P0 ;  /* 0x000000ff0a0a7207 */ /* 0x000fe20000000000 */
[----:B------:R-:W-:Y:S01]  /*4a20*/  USEL UR5, URZ, 0x1, UP0 ;  /* 0x00000001ff057887 */ /* 0x000fe20008000000 */
[----:B------:R-:W-:Y:S01]  /*4a30*/  LOP3.LUT R9, R9, R0, RZ, 0x3c, !PT ;  /* 0x0000000009097212 */ /* 0x000fe200078e3cff */
[----:B------:R-:W-:Y:S01]  /*4a40*/  USEL UR11, UR11, URZ, UP0 ;  /* 0x000000ff0b0b7287 */ /* 0x000fe20008000000 */
[----:B------:R1:W-:Y:S03]  /*4a50*/  UTCBAR [UR14], URZ ;  /* 0x000000ff0e0073e9 */ /* 0x0003e600080000ff */
[----:B------:R-:W-:Y:S01]  /*4a60*/  LOP3.LUT R11, R11, UR5, RZ, 0x3c, !PT ;  /* 0x000000050b0b7c12 */ /* 0x000fe2000f8e3cff */
[----:B------:R-:W-:Y:S07]  /*4a70*/  @P1 BRA `(.L_x_94) ;  /* 0xfffffff800dc1947 */ /* 0x000fee000383ffff */
[----:B------:R-:W2:Y:S01]  /*4a80*/  S2UR UR4, SR_CgaCtaId ;  /* 0x00000000000479c3 */ /* 0x000ea20000008800 */
[----:B------:R-:W-:Y:S01]  /*4a90*/  ELECT P0, URZ, PT ;  /* 0x0000000000ff782f */ /* 0x000fe20003800000 */
[----:B------:R-:W-:Y:S01]  /*4aa0*/  IMAD.MOV.U32 R0, RZ, RZ, 0x1 ;  /* 0x00000001ff007424 */ /* 0x000fe200078e00ff */
[----:B------:R-:W-:Y:S01]  /*4ab0*/  UIADD3 UR9, UPT, UPT, UR9, 0x2c0, URZ ;  /* 0x000002c009097890 */ /* 0x000fe2000fffe0ff */
[----:B------:R-:W-:Y:S01]  /*4ac0*/  SHF.L.U32 R3, R11, 0x1f, RZ ;  /* 0x0000001f0b037819 */ /* 0x000fe200000006ff */
[----:B------:R-:W-:-:S03]  /*4ad0*/  UMOV UR5, 0x40 ;  /* 0x0000004000057882 */ /* 0x000fc60000000000 */
[----:B------:R-:W-:Y:S01]  /*4ae0*/  UVIRTCOUNT.DEALLOC.SMPOOL 0x80 ;  /* 0x000000800000784c */ /* 0x000fe20000000000 */
[----:B--2---:R-:W-:Y:S02]  /*4af0*/  ULEA UR4, UR4, UR5, 0x18 ;  /* 0x0000000504047291 */ /* 0x004fe4000f8ec0ff */
[----:B------:R-:W-:-:S07]  /*4b00*/  ULEA UR5, UR11, UR9, 0x3 ;  /* 0x000000090b057291 */ /* 0x000fce000f8e18ff */
[----:B------:R2:W-:Y:S02]  /*4b10*/  @P0 STS.U8 [UR4+0x1c], R0 ;  /* 0x00001c00ff000988 */ /* 0x0005e40008000004 */
[----:B------:R-:W3:Y:S02]  /*4b20*/  SYNCS.PHASECHK.TRANS64.TRYWAIT P0, [UR5], R3 ;  /* 0x00000003ff0075a7 */ /* 0x000ee40008001105 */
[----:B--23--:R-:W-:Y:S05]  /*4b30*/  @!P0 BRA `(.L_x_95) ;  /* 0x0000004000dc8947 */ /* 0x00cfea0003800000 */
.L_x_215:
[----:B------:R-:W-:-:S04]  /*4b40*/  UIADD3 UR6, UPT, UPT, UR11, 0x1, URZ ;  /* 0x000000010b067890 */ /* 0x000fc8000fffe0ff */
[----:B------:R-:W-:-:S04]  /*4b50*/  UISETP.NE.AND UP0, UPT, UR6, 0x4, UPT ;  /* 0x000000040600788c */ /* 0x000fc8000bf05270 */
[----:B------:R-:W-:Y:S02]  /*4b60*/  USEL UR7, URZ, 0x1, UP0 ;  /* 0x00000001ff077887 */ /* 0x000fe40008000000 */
[----:B------:R-:W-:-:S04]  /*4b70*/  USEL UR6, UR6, URZ, UP0 ;  /* 0x000000ff06067287 */ /* 0x000fc80008000000 */
[----:B------:R-:W-:Y:S01]  /*4b80*/  ULEA UR5, UR6, UR9, 0x3 ;  /* 0x0000000906057291 */ /* 0x000fe2000f8e18ff */
[----:B------:R-:W-:-:S04]  /*4b90*/  LOP3.LUT R2, R11, UR7, RZ, 0x3c, !PT ;  /* 0x000000070b027c12 */ /* 0x000fc8000f8e3cff */
[----:B--2---:R-:W-:-:S04]  /*4ba0*/  SHF.L.U32 R3, R2, 0x1f, RZ ;  /* 0x0000001f02037819 */ /* 0x004fc800000006ff */
[----:B------:R-:W2:Y:S02]  /*4bb0*/  SYNCS.PHASECHK.TRANS64.TRYWAIT P0, [UR5], R3 ;  /* 0x00000003ff0075a7 */ /* 0x000ea40008001105 */
[----:B--2---:R-:W-:Y:S05]  /*4bc0*/  @!P0 BRA `(.L_x_96) ;  /* 0x0000004000d08947 */ /* 0x004fea0003800000 */
.L_x_217:
        /* <DEDUP_REMOVED lines=9> */
.L_x_219:
[----:B------:R-:W-:-:S04]  /*4c60*/  UIADD3 UR6, UPT, UPT, UR6, 0x1, URZ ;  /* 0x0000000106067890 */ /* 0x000fc8000fffe0ff */
[----:B------:R-:W-:-:S04]  /*4c70*/  UISETP.NE.AND UP0, UPT, UR6, 0x4, UPT ;  /* 0x000000040600788c */ /* 0x000fc8000bf05270 */
[----:B------:R-:W-:Y:S02]  /*4c80*/  USEL UR5, URZ, 0x1, UP0 ;  /* 0x00000001ff057887 */ /* 0x000fe40008000000 */
[----:B------:R-:W-:-:S04]  /*4c90*/  USEL UR6, UR6, URZ, UP0 ;  /* 0x000000ff06067287 */ /* 0x000fc80008000000 */
[----:B------:R-:W-:Y:S01]  /*4ca0*/  ULEA UR6, UR6, UR9, 0x3 ;  /* 0x0000000906067291 */ /* 0x000fe2000f8e18ff */
[----:B--2---:R-:W-:-:S04]  /*4cb0*/  LOP3.LUT R3, R2, UR5, RZ, 0x3c, !PT ;  /* 0x0000000502037c12 */ /* 0x004fc8000f8e3cff */
[----:B------:R-:W-:-:S04]  /*4cc0*/  SHF.L.U32 R3, R3, 0x1f, RZ ;  /* 0x0000001f03037819 */ /* 0x000fc800000006ff */
[----:B------:R-:W2:Y:S02]  /*4cd0*/  SYNCS.PHASECHK.TRANS64.TRYWAIT P0, [UR6], R3 ;  /* 0x00000003ff0075a7 */ /* 0x000ea40008001106 */
[----:B--2---:R-:W-:Y:S05]  /*4ce0*/  @!P0 BRA `(.L_x_98) ;  /* 0x0000004000b88947 */ /* 0x004fea0003800000 */
.L_x_221:
[----:B------:R-:W-:Y:S01]  /*4cf0*/  NOP ;  /* 0x0000000000007918 */ /* 0x000fe20000000000 */
[----:B--2---:R-:W2:Y:S01]  /*4d00*/  LDS R0, [UR4+0x14] ;  /* 0x00001404ff007984 */ /* 0x004ea20008000800 */
[----:B------:R-:W-:Y:S01]  /*4d10*/  ULOP3.LUT UR6, UR12, 0xffff, URZ, 0xc0, !UPT ;  /* 0x0000ffff0c067892 */ /* 0x000fe2000f8ec0ff */
[----:B------:R-:W-:Y:S01]  /*4d20*/  UMOV UR8, 0xffff ;  /* 0x0000ffff00087882 */ /* 0x000fe20000000000 */
[----:B------:R-:W-:Y:S02]  /*4d30*/  UMOV UR5, 0x1 ;  /* 0x0000000100057882 */ /* 0x000fe40000000000 */
[----:B------:R-:W-:-:S04]  /*4d40*/  USHF.R.U32.HI UR6, URZ, 0x5, UR6 ;  /* 0x00000005ff067899 */ /* 0x000fc80008011606 */
[----:B------:R-:W-:Y:S02]  /*4d50*/  USHF.L.U32 UR8, UR8, UR6, URZ ;  /* 0x0000000608087299 */ /* 0x000fe400080006ff */
[----:B------:R-:W-:-:S04]  /*4d60*/  USHF.L.U32 UR5, UR5, UR6, URZ ;  /* 0x0000000605057299 */ /* 0x000fc800080006ff */
[----:B--2---:R-:W-:-:S04]  /*4d70*/  LOP3.LUT R0, R0, UR8, RZ, 0xc0, !PT ;  /* 0x0000000800007c12 */ /* 0x004fc8000f8ec0ff */
[----:B------:R-:W-:-:S13]  /*4d80*/  ISETP.NE.AND P0, PT, R0, UR8, PT ;  /* 0x0000000800007c0c */ /* 0x000fda000bf05270 */
[----:B------:R-:W-:Y:S05]  /*4d90*/  @P0 BRA `(.L_x_99) ;  /* 0x0000000000580947 */ /* 0x000fea0003800000 */
[----:B------:R-:W2:Y:S02]  /*4da0*/  LDS R0, [UR4+0x18] ;  /* 0x00001804ff007984 */ /* 0x000ea40008000800 */
[----:B--2---:R-:W-:-:S04]  /*4db0*/  LOP3.LUT R0, R0, UR5, RZ, 0xc0, !PT ;  /* 0x0000000500007c12 */ /* 0x004fc8000f8ec0ff */
[----:B------:R-:W-:-:S13]  /*4dc0*/  ISETP.NE.AND P0, PT, R0, UR5, PT ;  /* 0x0000000500007c0c */ /* 0x000fda000bf05270 */
[----:B------:R-:W-:Y:S05]  /*4dd0*/  @P0 BRA `(.L_x_100) ;  /* 0x00000000003c0947 */ /* 0x000fea0003800000 */
[----:B------:R-:W2:Y:S01]  /*4de0*/  S2R R2, SR_LANEID ;  /* 0x0000000000027919 */ /* 0x000ea20000000000 */
[----:B------:R-:W-:Y:S01]  /*4df0*/  ULOP3.LUT UR8, URZ, UR8, URZ, 0x33, !UPT ;  /* 0x00000008ff087292 */ /* 0x000fe2000f8e33ff */
[----:B------:R-:W-:Y:S01]  /*4e00*/  LOP3.LUT R4, RZ, UR5, RZ, 0x33, !PT ;  /* 0x00000005ff047c12 */ /* 0x000fe2000f8e33ff */
[----:B------:R-:W-:Y:S02]  /*4e10*/  VOTEU.ANY UR7, UPT, PT ;  /* 0x0000000000077886 */ /* 0x000fe400038e0100 */
[----:B------:R-:W-:Y:S01]  /*4e20*/  UFLO.U32 UR7, UR7 ;  /* 0x00000007000772bd */ /* 0x000fe200080e0000 */
[----:B------:R-:W3:Y:S01]  /*4e30*/  REDUX UR5, R4 ;  /* 0x00000000040573c4 */ /* 0x000ee20000000000 */
[----:B------:R-:W-:-:S06]  /*4e40*/  IMAD.U32 R0, RZ, RZ, UR8 ;  /* 0x00000008ff007e24 */ /* 0x000fcc000f8e00ff */
[----:B------:R1:W-:Y:S01]  /*4e50*/  UTCATOMSWS.AND URZ, UR8 ;  /* 0x0000000800ff79e3 */ /* 0x0003e20008000000 */
[----:B------:R-:W4:Y:S01]  /*4e60*/  REDUX UR6, R0 ;  /* 0x00000000000673c4 */ /* 0x000f220000000000 */
[----:B--2---:R-:W-:Y:S01]  /*4e70*/  ISETP.EQ.U32.AND P0, PT, R2, UR7, PT ;  /* 0x0000000702007c0c */ /* 0x004fe2000bf02070 */
[----:B---3--:R-:W-:Y:S01]  /*4e80*/  IMAD.U32 R2, RZ, RZ, UR5 ;  /* 0x00000005ff027e24 */ /* 0x008fe2000f8e00ff */
[----:B----4-:R-:W-:-:S11]  /*4e90*/  MOV R3, UR6 ;  /* 0x0000000600037c02 */ /* 0x010fd60008000f00 */
[----:B------:R1:W-:Y:S04]  /*4ea0*/  @P0 ATOMS.AND RZ, [UR4+0x14], R3 ;  /* 0x00001403ffff098c */ /* 0x0003e8000a800004 */
[----:B------:R1:W-:Y:S01]  /*4eb0*/  @P0 ATOMS.AND RZ, [UR4+0x18], R2 ;  /* 0x00001802ffff098c */ /* 0x0003e2000a800004 */
[----:B------:R-:W-:Y:S05]  /*4ec0*/  BRA `(.L_x_101) ;  /* 0x0000000000147947 */ /* 0x000fea0003800000 */
.L_x_100:
[----:B------:R-:W-:Y:S02]  /*4ed0*/  MOV R2, 0x4ef0 ;  /* 0x00004ef000027802 */ /* 0x000fe40000000f00 */
[----:B-1--45:R-:W-:Y:S05]  /*4ee0*/  CALL.REL.NOINC `($__internal_0_$__cuda_sm10x_tcgen05_guardrail_trap_col_being_dealloced_not_returned_by_alloc) ;  /* 0x0000004000d87944 */ /* 0x032fea0003c00000 */
[----:B------:R-:W-:Y:S05]  /*4ef0*/  BRA `(.L_x_101) ;  /* 0x0000000000087947 */ /* 0x000fea0003800000 */
.L_x_99:
[----:B------:R-:W-:Y:S02]  /*4f00*/  MOV R2, 0x4f20 ;  /* 0x00004f2000027802 */ /* 0x000fe40000000f00 */
[----:B-1--45:R-:W-:Y:S05]  /*4f10*/  CALL.REL.NOINC `($__internal_2_$__cuda_sm10x_tcgen05_guardrail_trap_unallocated_columns_being_dealloced) ;  /* 0x0000004000e47944 */ /* 0x032fea0003c00000 */
.L_x_101:
[----:B------:R-:W-:Y:S01]  /*4f20*/  NOP ;  /* 0x0000000000007918 */ /* 0x000fe20000000000 */
[----:B-1----:R-:W-:Y:S05]  /*4f30*/  EXIT ;  /* 0x000000000000794d */ /* 0x002fea0003800000 */
.L_x_83:
[----:B------:R-:W-:-:S09]  /*4f40*/  UISETP.NE.OR UP2, UPT, UR8, 0x3, !UP2 ;  /* 0x000000030800788c */ /* 0x000fd2000d745670 */
[----:B------:R-:W-:Y:S05]  /*4f50*/  BRA.U UP2, `(.L_x_102) ;  /* 0x0000000902fc7547 */ /* 0x000fea000b800000 */
[----:B------:R-:W1:Y:S01]  /*4f60*/  LDC R0, c[0x0][0xb30] ;  /* 0x0002cc00ff007b82 */ /* 0x000e620000000800 */
[----:B------:R-:W2:Y:S01]  /*4f70*/  LDCU.64 UR8, c[0x0][0x888] ;  /* 0x00011100ff0877ac */ /* 0x000ea20008000a00 */
[----:B------:R-:W-:Y:S01]  /*4f80*/  IMAD.MOV.U32 R30, RZ, RZ, 0x1 ;  /* 0x00000001ff1e7424 */ /* 0x000fe200078e00ff */
[----:B------:R-:W-:Y:S01]  /*4f90*/  CS2R R28, SRZ ;  /* 0x00000000001c7805 */ /* 0x000fe2000001ff00 */
[----:B------:R-:W-:Y:S01]  /*4fa0*/  IMAD.MOV.U32 R25, RZ, RZ, 0x1800 ;  /* 0x00001800ff197424 */ /* 0x000fe200078e00ff */
[----:B------:R-:W4:Y:S03]  /*4fb0*/  LDCU.64 UR4, c[0x0][0x890] ;  /* 0x00011200ff0477ac */ /* 0x000f260008000a00 */
[----:B------:R-:W3:Y:S01]  /*4fc0*/  LDC R19, c[0x0][0x370] ;  /* 0x0000dc00ff137b82 */ /* 0x000ee20000000800 */
[----:B------:R-:W-:Y:S01]  /*4fd0*/  UMOV UR7, 0x400 ;  /* 0x0000040000077882 */ /* 0x000fe20000000000 */
[----:B------:R-:W-:-:S02]  /*4fe0*/  UPLOP3.LUT UP1, UPT, UPT, UPT, UPT, 0x40, 0x4 ;  /* 0x000000000004789c */ /* 0x000fc40003f2e870 */
[----:B------:R-:W-:-:S04]  /*4ff0*/  ULEA UR7, UR37, UR7, 0x18 ;  /* 0x0000000725077291 */ /* 0x000fc8000f8ec0ff */
[----:B------:R-:W3:Y:S01]  /*5000*/  LDC R2, c[0x0][0xb0c] ;  /* 0x0002c300ff027b82 */ /* 0x000ee20000000800 */
[----:B--2---:R-:W-:Y:S02]  /*5010*/  UISETP.NE.U32.AND UP4, UPT, UR8, URZ, UPT ;  /* 0x000000ff0800728c */ /* 0x004fe4000bf85070 */
[----:B------:R-:W-:Y:S02]  /*5020*/  UIADD3 UR8, UPT, UPT, UR7, 0x260, URZ ;  /* 0x0000026007087890 */ /* 0x000fe4000fffe0ff */
[----:B----4-:R-:W-:-:S03]  /*5030*/  UISETP.NE.U32.AND UP5, UPT, UR4, URZ, UPT ;  /* 0x000000ff0400728c */ /* 0x010fc6000bfa5070 */
[----:B------:R-:W2:Y:S01]  /*5040*/  LDC R18, c[0x0][0xb20] ;  /* 0x0002c800ff127b82 */ /* 0x000ea20000000800 */
[----:B-1----:R-:W-:Y:S01]  /*5050*/  ISETP.NE.AND P1, PT, R0, 0x1, PT ;  /* 0x000000010000780c */ /* 0x002fe20003f25270 */
[----:B------:R-:W-:Y:S02]  /*5060*/  UISETP.NE.AND.EX UP4, UPT, UR9, URZ, UPT, UP4 ;  /* 0x000000ff0900728c */ /* 0x000fe4000bf85340 */
[----:B------:R-:W-:Y:S02]  /*5070*/  UPRMT UR37, UR37, 0x654, UR8 ;  /* 0x0000065425257896 */ /* 0x000fe40008000008 */
[----:B------:R-:W-:Y:S02]  /*5080*/  UISETP.NE.AND.EX UP5, UPT, UR5, URZ, UPT, UP5 ;  /* 0x000000ff0500728c */ /* 0x000fe4000bfa5350 */
[----:B------:R-:W1:Y:S08]  /*5090*/  LDC.64 R32, c[0x0][0x348] ;  /* 0x0000d200ff207b82 */ /* 0x000e700000000a00 */
[----:B------:R-:W4:Y:S08]  /*50a0*/  LDC.64 R16, c[0x0][0xb10] ;  /* 0x0002c400ff107b82 */ /* 0x000f300000000a00 */
[----:B------:R-:W1:Y:S08]  /*50b0*/  LDC.64 R6, c[0x0][0xb18] ;  /* 0x0002c600ff067b82 */ /* 0x000e700000000a00 */
[----:B------:R-:W1:Y:S08]  /*50c0*/  LDC.64 R4, c[0x0][0xb28] ;  /* 0x0002ca00ff047b82 */ /* 0x000e700000000a00 */
[----:B--23--:R-:W1:Y:S02]  /*50d0*/  LDC R24, c[0x0][0x374] ;  /* 0x0000dd00ff187b82 */ /* 0x00ce640000000800 */
.L_x_110:
[C---:B------:R-:W-:Y:S02]  /*50e0*/  LEA R0, R29.reuse, UR7, 0x3 ;  /* 0x000000071d007c11 */ /* 0x040fe4000f8e18ff */
[----:B------:R-:W-:Y:S02]  /*50f0*/  SHF.L.U32 R3, R28, 0x1f, RZ ;  /* 0x0000001f1c037819 */ /* 0x000fe400000006ff */
[----:B------:R-:W-:Y:S02]  /*5100*/  LEA R20, R29, UR7, 0x4 ;  /* 0x000000071d147c11 */ /* 0x000fe4000f8e20ff */
[----:B--2---:R-:W2:Y:S02]  /*5110*/  SYNCS.PHASECHK.TRANS64.TRYWAIT P0, [R0+URZ+0x280], R3 ;  /* 0x00028003000075a7 */ /* 0x004ea400080011ff */
[----:B--2---:R-:W-:Y:S05]  /*5120*/  @!P0 BRA `(.L_x_103) ;  /* 0x0000003c00c08947 */ /* 0x004fea0003800000 */
.L_x_222:
[----:B------:R-:W-:Y:S01]  /*5130*/  ISETP.GE.AND P0, PT, R60, 0x1, PT ;  /* 0x000000013c00780c */ /* 0x000fe20003f06270 */
[----:B------:R-:W3:Y:S01]  /*5140*/  LDS.128 R20, [R20+0x310] ;  /* 0x0003100014147984 */ /* 0x000ee20000000c00 */
[----:B------:R-:W-:Y:S01]  /*5150*/  ISETP.NE.U32.AND P4, PT, RZ, UR4, PT ;  /* 0x00000004ff007c0c */ /* 0x000fe2000bf85070 */
[----:B--2---:R-:W-:Y:S01]  /*5160*/  VIADD R0, R0, 0x290 ;  /* 0x0000029000007836 */ /* 0x004fe20000000000 */
[----:B------:R-:W-:Y:S02]  /*5170*/  SHF.L.U32 R26, R30, 0x1f, RZ ;  /* 0x0000001f1e1a7819 */ /* 0x000fe400000006ff */
[----:B------:R-:W-:Y:S02]  /*5180*/  ISETP.NE.AND.EX P4, PT, RZ, UR5, PT, P4 ;  /* 0x00000005ff007c0c */ /* 0x000fe4000bf85340 */
[----:B------:R-:W-:Y:S01]  /*5190*/  PRMT R0, RZ, 0x654, R0 ;  /* 0x00000654ff007816 */ /* 0x000fe20000000000 */
[----:B------:R-:W-:Y:S01]  /*51a0*/  @!PT LDS RZ, [RZ] ;  /* 0x00000000fffff984 */ /* 0x000fe20000000800 */
[----:B------:R-:W-:Y:S01]  /*51b0*/  @!PT LDS RZ, [RZ] ;  /* 0x00000000fffff984 */ /* 0x000fe20000000800 */
[----:B------:R-:W-:Y:S01]  /*51c0*/  @!PT LDS RZ, [RZ] ;  /* 0x00000000fffff984 */ /* 0x000fe20000000800 */
[----:B------:R-:W-:Y:S01]  /*51d0*/  @!PT LDS RZ, [RZ] ;  /* 0x00000000fffff984 */ /* 0x000fe20000000800 */
[----:B------:R2:W-:Y:S06]  /*51e0*/  MEMBAR.ALL.CTA ;  /* 0x0000000000007992 */ /* 0x0005ec0000008000 */
[----:B--2---:R-:W2:Y:S02]  /*51f0*/  FENCE.VIEW.ASYNC.S ;  /* 0x00000000000073c6 */ /* 0x004ea40000000000 */
[----:B--2---:R2:W-:Y:S01]  /*5200*/  SYNCS.ARRIVE.TRANS64.RED.A1T0 RZ, [R0+URZ], RZ ;  /* 0x000000ff00ff79a7 */ /* 0x0045e200081004ff */
[----:B---3--:R-:W-:Y:S11]  /*5210*/  LOP3.LUT P3, RZ, R22, 0x1, RZ, 0xc0, !PT ;  /* 0x0000000116ff7812 */ /* 0x008ff6000786c0ff */
[----:B------:R-:W-:Y:S02]  /*5220*/  @!UPT UIADD3 URZ, UPT, UPT, URZ, URZ, URZ ;  /* 0x000000fffffff290 */ /* 0x000fe4000fffe0ff */
[----:B------:R-:W-:Y:S02]  /*5230*/  @P3 MOV R13, R20 ;  /* 0x00000014000d3202 */ /* 0x000fe40000000f00 */
[----:B------:R-:W-:Y:S01]  /*5240*/  @P3 LOP3.LUT R8, R21, 0xffff, RZ, 0xc0, !PT ;  /* 0x0000ffff15083812 */ /* 0x000fe200078ec0ff */
[----:B--2---:R-:W-:Y:S06]  /*5250*/  @!P0 BRA `(.L_x_104) ;  /* 0x0000000000a48947 */ /* 0x004fec0003800000 */
[----:B-1----:R-:W-:Y:S01]  /*5260*/  IMAD.HI.U32 R31, R24, R7, RZ ;  /* 0x00000007181f7227 */ /* 0x002fe200078e00ff */
[----:B------:R-:W-:Y:S02]  /*5270*/  ISETP.NE.AND P0, PT, R6, 0x1, PT ;  /* 0x000000010600780c */ /* 0x000fe40003f05270 */
[----:B------:R-:W-:Y:S01]  /*5280*/  ISETP.NE.AND P2, PT, R60, 0x1, PT ;  /* 0x000000013c00780c */ /* 0x000fe20003f45270 */
[----:B----4-:R-:W-:Y:S01]  /*5290*/  IMAD.HI.U32 R34, R19, R16, RZ ;  /* 0x0000001013227227 */ /* 0x010fe200078e00ff */
[----:B------:R-:W-:Y:S02]  /*52a0*/  SHF.R.U32.HI R31, RZ, R18, R31 ;  /* 0x00000012ff1f7219 */ /* 0x000fe4000001161f */
[----:B------:R-:W-:Y:S01]  /*52b0*/  ISETP.NE.AND P5, PT, R2, 0x1, PT ;  /* 0x000000010200780c */ /* 0x000fe20003fa5270 */
[----:B------:R-:W-:Y:S01]  /*52c0*/  IMAD.HI.U32 R36, R13, R16, RZ ;  /* 0x000000100d247227 */ /* 0x000fe200078e00ff */
[----:B------:R-:W-:Y:S02]  /*52d0*/  SHF.R.U32.HI R34, RZ, R17, R34 ;  /* 0x00000011ff227219 */ /* 0x000fe40000011622 */
[----:B------:R-:W-:Y:S01]  /*52e0*/  SEL R3, R24, R31, !P0 ;  /* 0x0000001f18037207 */ /* 0x000fe20004000000 */
[C---:B------:R-:W-:Y:S01]  /*52f0*/  IMAD.HI.U32 R31, R8.reuse, R7, RZ ;  /* 0x00000007081f7227 */ /* 0x040fe200078e00ff */
[----:B------:R-:W-:Y:S02]  /*5300*/  SEL R11, R19, R34, !P5 ;  /* 0x00000022130b7207 */ /* 0x000fe40006800000 */
[----:B------:R-:W-:Y:S01]  /*5310*/  SHF.R.U32.HI R36, RZ, R17, R36 ;  /* 0x00000011ff247219 */ /* 0x000fe20000011624 */
[----:B------:R-:W-:Y:S01]  /*5320*/  IMAD.HI.U32 R38, R3, R4, RZ ;  /* 0x0000000403267227 */ /* 0x000fe200078e00ff */
[----:B------:R-:W-:Y:S03]  /*5330*/  SHF.R.U32.HI R31, RZ, R18, R31 ;  /* 0x00000012ff1f7219 */ /* 0x000fe6000001161f */
[----:B------:R-:W-:Y:S01]  /*5340*/  IMAD.HI.U32 R34, R11, R4, RZ ;  /* 0x000000040b227227 */ /* 0x000fe200078e00ff */
[----:B------:R-:W-:Y:S02]  /*5350*/  @P2 SHF.R.U32.HI R3, RZ, R5, R38 ;  /* 0x00000005ff032219 */ /* 0x000fe40000011626 */
[----:B------:R-:W-:Y:S02]  /*5360*/  SEL R9, R8, R31, !P0 ;  /* 0x0000001f08097207 */ /* 0x000fe40004000000 */
[----:B------:R-:W-:Y:S01]  /*5370*/  @P2 SHF.R.U32.HI R11, RZ, R5, R34 ;  /* 0x00000005ff0b2219 */ /* 0x000fe20000011622 */
[C---:B------:R-:W-:Y:S01]  /*5380*/  IMAD R10, R60.reuse, R3, RZ ;  /* 0x000000033c0a7224 */ /* 0x040fe200078e02ff */
[----:B------:R-:W-:Y:S01]  /*5390*/  SEL R3, R13, R36, !P5 ;  /* 0x000000240d037207 */ /* 0x000fe20006800000 */
[C---:B------:R-:W-:Y:S03]  /*53a0*/  IMAD.HI.U32 R14, R9.reuse, R4, RZ ;  /* 0x00000004090e7227 */ /* 0x040fe600078e00ff */
[----:B------:R-:W-:Y:S01]  /*53b0*/  ISETP.GE.AND P0, PT, R9, R10, PT ;  /* 0x0000000a0900720c */ /* 0x000fe20003f06270 */
[C---:B------:R-:W-:Y:S01]  /*53c0*/  IMAD R12, R60.reuse, R11, RZ ;  /* 0x0000000b3c0c7224 */ /* 0x040fe200078e02ff */
[-C--:B------:R-:W-:Y:S04]  /*53d0*/  SHF.R.U32.HI R14, RZ, R5.reuse, R14 ;  /* 0x00000005ff0e7219 */ /* 0x080fe8000001160e */
[----:B------:R-:W-:Y:S02]  /*53e0*/  ISETP.GE.OR P0, PT, R3, R12, P0 ;  /* 0x0000000c0300720c */ /* 0x000fe40000706670 */
[----:B------:R-:W-:Y:S05]  /*53f0*/  SEL R15, R9, R14, !P2 ;  /* 0x0000000e090f7207 */ /* 0x000fea0005000000 */
[----:B------:R-:W-:Y:S04]  /*5400*/  IMAD.MOV R14, RZ, RZ, -R15 ;  /* 0x000000ffff0e7224 */ /* 0x000fe800078e0a0f */
[----:B------:R-:W-:Y:S02]  /*5410*/  IMAD R14, R60, R14, R9 ;  /* 0x0000000e3c0e7224 */ /* 0x000fe400078e0209 */
[C---:B------:R-:W-:Y:S05]  /*5420*/  @!P0 IMAD.HI.U32 R10, R3.reuse, R4, RZ ;  /* 0x00000004030a8227 */ /* 0x040fea00078e00ff */
[----:B------:R-:W-:Y:S04]  /*5430*/  @!P0 SHF.R.U32.HI R10, RZ, R5, R10 ;  /* 0x00000005ff0a8219 */ /* 0x000fe8000001160a */
[----:B------:R-:W-:Y:S01]  /*5440*/  @!P0 SEL R0, R3, R10, !P2 ;  /* 0x0000000a03008207 */ /* 0x000fe20005000000 */
[----:B------:R-:W-:Y:S03]  /*5450*/  IMAD.MOV R10, RZ, RZ, -R3 ;  /* 0x000000ffff0a7224 */ /* 0x000fe600078e0a03 */
[----:B------:R-:W-:Y:S01]  /*5460*/  @!P0 IADD3 R15, PT, PT, R15, -R0, RZ ;  /* 0x800000000f0f8210 */ /* 0x000fe20007ffe0ff */
[----:B------:R-:W-:Y:S01]  /*5470*/  @!P0 IMAD R0, R11, R14, R0 ;  /* 0x0000000e0b008224 */ /* 0x000fe200078e0200 */
[----:B------:R-:W-:Y:S01]  /*5480*/  IADD3 R11, PT, PT, -R9, RZ, RZ ;  /* 0x000000ff090b7210 */ /* 0x000fe20007ffe1ff */
[----:B------:R-:W-:Y:S02]  /*5490*/  IMAD R13, R2, R10, R13 ;  /* 0x0000000a020d7224 */ /* 0x000fe400078e020d */
[----:B------:R-:W-:Y:S02]  /*54a0*/  @!P0 IMAD R9, R15, R60, R3 ;  /* 0x0000003c0f098224 */ /* 0x000fe400078e0203 */
[----:B------:R-:W-:Y:S02]  /*54b0*/  @!P0 IMAD.MOV.U32 R3, RZ, RZ, R0 ;  /* 0x000000ffff038224 */ /* 0x000fe400078e0000 */
[----:B------:R-:W-:Y:S02]  /*54c0*/  IMAD R8, R6, R11, R8 ;  /* 0x0000000b06087224 */ /* 0x000fe400078e0208 */
[----:B------:R-:W-:Y:S02]  /*54d0*/  IMAD R13, R3, R2, R13 ;  /* 0x00000002030d7224 */ /* 0x000fe400078e020d */
[----:B------:R-:W-:Y:S02]  /*54e0*/  IMAD R8, R9, R6, R8 ;  /* 0x0000000609087224 */ /* 0x000fe400078e0208 */
.L_x_104:
[----:B------:R-:W-:Y:S05]  /*54f0*/  BRA.U UP1, `(.L_x_105) ;  /* 0x0000000101107547 */ /* 0x000fea000b800000 */
[----:B------:R-:W-:Y:S04]  /*5500*/  MOV R0, UR6 ;  /* 0x0000000600007c02 */ /* 0x000fe80008000f00 */
[----:B------:R-:W-:Y:S04]  /*5510*/  SHF.L.U32 R3, R0, 0x1f, RZ ;  /* 0x0000001f00037819 */ /* 0x000fe800000006ff */
[----:B------:R-:W2:Y:S02]  /*5520*/  SYNCS.PHASECHK.TRANS64.TRYWAIT P0, [UR7+0x278], R3 ;  /* 0x00027803ff0075a7 */ /* 0x000ea40008001107 */
[----:B--2---:R-:W-:Y:S05]  /*5530*/  @!P0 BRA `(.L_x_106) ;  /* 0x0000003800d08947 */ /* 0x004fea0003800000 */
.L_x_105:
[----:B------:R-:W-:Y:S05]  /*5540*/  BRA.U !UP5, `(.L_x_107) ;  /* 0x000000010d347547 */ /* 0x000fea000b800000 */
[----:B------:R-:W-:Y:S01]  /*5550*/  UPLOP3.LUT UP0, UPT, UPT, UPT, UP4, 0x80, 0x8 ;  /* 0x000000000008789c */ /* 0x000fe20003f0f040 */
[----:B------:R-:W-:Y:S05]  /*5560*/  HFMA2 R130, -RZ, RZ, 0, 5.9604644775390625e-08 ;  /* 0x00000001ff827431 */ /* 0x000fea00000001ff */
[----:B------:R-:W-:Y:S05]  /*5570*/  PLOP3.LUT P0, PT, PT, PT, UP0, 0x80, 0x8 ;  /* 0x000000000008781c */ /* 0x000fea0003f0f008 */
[----:B------:R-:W3:Y:S01]  /*5580*/  @UP0 LDCU.64 UR10, c[0x0][0x888] ;  /* 0x00011100ff0a07ac */ /* 0x000ee20008000a00 */
[----:B------:R-:W-:Y:S04]  /*5590*/  @UP0 UIMAD UR8, UR36, UR4, URZ ;  /* 0x00000004240802a4 */ /* 0x000fe8000f8e02ff */
[----:B---3--:R-:W-:Y:S06]  /*55a0*/  @UP0 UIMAD.WIDE UR10, UR8, 0x4, UR10 ;  /* 0x00000004080a08a5 */ /* 0x008fec000f8e020a */
[----:B------:R-:W-:Y:S02]  /*55b0*/  IMAD.U32 R10, RZ, RZ, UR10 ;  /* 0x0000000aff0a7e24 */ /* 0x000fe4000f8e00ff */
[----:B------:R-:W-:Y:S05]  /*55c0*/  IMAD.U32 R11, RZ, RZ, UR11 ;  /* 0x0000000bff0b7e24 */ /* 0x000fea000f8e00ff */
[----:B--2---:R-:W2:Y:S02]  /*55d0*/  @P0 LDG.E R0, desc[UR44][R10.64] ;  /* 0x0000002c0a000981 */ /* 0x004ea4000c1e1900 */
[----:B--2---:R-:W-:Y:S01]  /*55e0*/  @P0 R2UR UR38, R0 ;  /* 0x00000000002602ca */ /* 0x004fe200000e0000 */
[----:B------:R-:W-:Y:S05]  /*55f0*/  IMAD.MOV.U32 R0, RZ, RZ, 0x1 ;  /* 0x00000001ff007424 */ /* 0x000fea00078e00ff */
[----:B------:R-:W-:Y:S08]  /*5600*/  @!P0 PRMT R130, R0, 0x7610, R130 ;  /* 0x0000761000828816 */ /* 0x000ff00000000082 */
[----:B------:R-:W3:Y:S02]  /*5610*/  @!UP0 LDCU UR38, c[0x0][0x880] ;  /* 0x00011000ff2687ac */ /* 0x000ee40008000800 */
.L_x_107:
[----:B---3--:R-:W-:Y:S01]  /*5620*/  @!P4 ISETP.EQ.AND P5, PT, RZ, UR38, PT ;  /* 0x00000026ff00cc0c */ /* 0x008fe2000bfa2270 */
[----:B------:R-:W-:Y:S01]  /*5630*/  @!UPT UIADD3 URZ, UPT, UPT, URZ, URZ, URZ ;  /* 0x000000fffffff290 */ /* 0x000fe2000fffe0ff */
[----:B------:R-:W-:Y:S11]  /*5640*/  @!P4 BRA `(.L_x_108) ;  /* 0x000000000014c947 */ /* 0x000ff60003800000 */
[----:B------:R-:W-:Y:S02]  /*5650*/  LOP3.LUT P0, RZ, R130, 0xff, RZ, 0xc0, !PT ;  /* 0x000000ff82ff7812 */ /* 0x000fe4000780c0ff */
[----:B------:R-:W-:Y:S04]  /*5660*/  PLOP3.LUT P5, PT, PT, PT, UP0, 0x80, 0x8 ;  /* 0x000000000008781c */ /* 0x000fe80003faf008 */
[----:B------:R-:W-:Y:S07]  /*5670*/  PLOP3.LUT P5, PT, P5, PT, PT, 0x8, 0x80 ;  /* 0x000000000080781c */ /* 0x000fee0002fae170 */
[----:B------:R-:W-:Y:S11]  /*5680*/  @P0 ISETP.EQ.AND P5, PT, RZ, UR38, PT ;  /* 0x00000026ff000c0c */ /* 0x000ff6000bfa2270 */
[----:B------:R-:W-:Y:S02]  /*5690*/  @!UPT UIADD3 URZ, UPT, UPT, URZ, URZ, URZ ;  /* 0x000000fffffff290 */ /* 0x000fe4000fffe0ff */
.L_x_108:
[----:B------:R-:W3:Y:S01]  /*56a0*/  SYNCS.PHASECHK.TRANS64.TRYWAIT P4, [UR7+0x268], R26 ;  /* 0x0002681aff0075a7 */ /* 0x000ee20008081107 */
[----:B------:R-:W-:Y:S01]  /*56b0*/  @P3 SHF.R.U32.HI R27, RZ, 0x10, R21 ;  /* 0x00000010ff1b3819 */ /* 0x000fe20000011615 */
[----:B------:R-:W-:Y:S01]  /*56c0*/  VIADD R29, R29, 0x1 ;  /* 0x000000011d1d7836 */ /* 0x000fe20000000000 */
[----:B------:R-:W1:Y:S08]  /*56d0*/  LDC.64 R14, c[0x0][0xb10] ;  /* 0x0002c400ff0e7b82 */ /* 0x000e700000000a00 */
[----:B------:R-:W4:Y:S08]  /*56e0*/  LDC.64 R10, c[0x0][0xb18] ;  /* 0x0002c600ff0a7b82 */ /* 0x000f300000000a00 */
[----:B--2---:R-:W2:Y:S08]  /*56f0*/  @!P1 LDC R0, c[0x0][0xb20] ;  /* 0x0002c800ff009b82 */ /* 0x004eb00000000800 */
[----:B------:R-:W2:Y:S01]  /*5700*/  @!P1 LDC R3, c[0x0][0xb0c] ;  /* 0x0002c300ff039b82 */ /* 0x000ea20000000800 */
[----:B-1----:R-:W-:Y:S05]  /*5710*/  @!P1 IMAD.HI.U32 R14, R13, R14, RZ ;  /* 0x0000000e0d0e9227 */ /* 0x002fea00078e00ff */
[----:B------:R-:W-:Y:S01]  /*5720*/  @!P1 SHF.R.U32.HI R14, RZ, R15, R14 ;  /* 0x0000000fff0e9219 */ /* 0x000fe2000001160e */
[----:B----4-:R-:W-:Y:S01]  /*5730*/  @!P1 IMAD.HI.U32 R11, R8, R11, RZ ;  /* 0x0000000b080b9227 */ /* 0x010fe200078e00ff */
[----:B------:R-:W-:Y:S04]  /*5740*/  @!P1 ISETP.NE.AND P0, PT, R10, 0x1, PT ;  /* 0x000000010a00980c */ /* 0x000fe80003f05270 */
[----:B--2---:R-:W-:Y:S02]  /*5750*/  @!P1 SHF.R.U32.HI R9, RZ, R0, R11 ;  /* 0x00000000ff099219 */ /* 0x004fe4000001160b */
[----:B------:R-:W-:Y:S02]  /*5760*/  @!P1 ISETP.NE.AND P2, PT, R3, 0x1, PT ;  /* 0x000000010300980c */ /* 0x000fe40003f45270 */
[----:B------:R-:W-:Y:S02]  /*5770*/  @!P1 SEL R9, R8, R9, !P0 ;  /* 0x0000000908099207 */ /* 0x000fe40004000000 */
[----:B------:R-:W-:Y:S02]  /*5780*/  ELECT P0, URZ, PT ;  /* 0x0000000000ff782f */ /* 0x000fe40003800000 */
[----:B------:R-:W-:Y:S05]  /*5790*/  @!P1 SEL R14, R13, R14, !P2 ;  /* 0x0000000e0d0e9207 */ /* 0x000fea0005000000 */
[----:B------:R-:W-:Y:S02]  /*57a0*/  @!P1 IMAD.IADD R0, R9, 0x1, -R14 ;  /* 0x0000000109009824 */ /* 0x000fe400078e0a0e */
[----:B------:R-:W-:Y:S02]  /*57b0*/  @!P1 IMAD.IADD R9, R14, 0x1, -R9 ;  /* 0x000000010e099824 */ /* 0x000fe400078e0a09 */
[----:B------:R-:W-:Y:S02]  /*57c0*/  @!P1 IMAD R13, R0, R3, R13 ;  /* 0x00000003000d9224 */ /* 0x000fe400078e020d */
[----:B------:R-:W-:Y:S01]  /*57d0*/  @!P1 IMAD R8, R9, R10, R8 ;  /* 0x0000000a09089224 */ /* 0x000fe200078e0208 */
[----:B---3--:R-:W-:Y:S06]  /*57e0*/  @!P4 BRA `(.L_x_109) ;  /* 0x00000038003cc947 */ /* 0x008fec0003800000 */
.L_x_225:
[----:B------:R-:W-:Y:S01]  /*57f0*/  PLOP3.LUT P5, PT, P5, P0, PT, 0xf2, 0x2f ;  /* 0x00000000002f781c */ /* 0x000fe20002fa1e72 */
[----:B------:R-:W-:Y:S01]  /*5800*/  UMOV UR14, 0x0 ;  /* 0x00000000000e7882 */ /* 0x000fe20000000000 */
[----:B------:R-:W-:Y:S01]  /*5810*/  UMOV UR15, 0x10000000 ;  /* 0x10000000000f7882 */ /* 0x000fe20000000000 */
[----:B------:R-:W-:Y:S01]  /*5820*/  LOP3.LUT R30, R30, 0x1, RZ, 0x3c, !PT ;  /* 0x000000011e1e7812 */ /* 0x000fe200078e3cff */
[----:B------:R-:W-:Y:S01]  /*5830*/  UMOV UR28, UR36 ;  /* 0x00000024001c7c82 */ /* 0x000fe20008000000 */
[----:B------:R-:W-:Y:S01]  /*5840*/  UMOV UR20, UR36 ;  /* 0x0000002400147c82 */ /* 0x000fe20008000000 */
[----:B------:R-:W-:Y:S01]  /*5850*/  UMOV UR12, UR36 ;  /* 0x00000024000c7c82 */ /* 0x000fe20008000000 */
[----:B------:R-:W-:Y:S06]  /*5860*/  @P3 R2UR UR36, R27 ;  /* 0x000000001b2432ca */ /* 0x000fec00000e0000 */
[----:B-1----:R-:W-:Y:S01]  /*5870*/  @!P5 IADD3 R3, P0, PT, R32, 0x580, RZ ;  /* 0x000005802003d810 */ /* 0x002fe20007f1e0ff */
[----:B------:R-:W-:Y:S01]  /*5880*/  @!P5 IMAD R123, R123, 0x30, RZ ;  /* 0x000000307b7bd824 */ /* 0x000fe200078e02ff */
[----:B------:R-:W-:Y:S01]  /*5890*/  VOTEU.ALL UP1, P5 ;  /* 0x0000000000ff7886 */ /* 0x000fe20002820000 */
[----:B------:R-:W-:Y:S01]  /*58a0*/  @!P5 IMAD.SHL.U32 R129, R129, 0x80, RZ ;  /* 0x000000808181d824 */ /* 0x000fe200078e00ff */
[----:B------:R-:W-:Y:S01]  /*58b0*/  @!P5 R2UR UR9, R3 ;  /* 0x000000000309d2ca */ /* 0x000fe200000e0000 */
[----:B------:R-:W-:Y:S01]  /*58c0*/  @!P5 IMAD.X R0, RZ, RZ, R33, P0 ;  /* 0x000000ffff00d224 */ /* 0x000fe200000e0621 */
[----:B------:R-:W-:Y:S01]  /*58d0*/  @!P5 R2UR UR26, R123 ;  /* 0x000000007b1ad2ca */ /* 0x000fe200000e0000 */
[----:B------:R-:W-:Y:S01]  /*58e0*/  @!UP1 UIADD3 UR25, UPT, UPT, UR7, 0x260, URZ ;  /* 0x0000026007199890 */ /* 0x000fe2000fffe0ff */
[----:B------:R-:W-:Y:S01]  /*58f0*/  @!P5 R2UR UR27, R129 ;  /* 0x00000000811bd2ca */ /* 0x000fe200000e0000 */
[----:B------:R-:W-:Y:S01]  /*5900*/  @!UP1 UIADD3 UR24, UPT, UPT, UR7, 0x380, URZ ;  /* 0x0000038007189890 */ /* 0x000fe2000fffe0ff */
[----:B------:R-:W-:Y:S01]  /*5910*/  @!P5 R2UR UR8, R0 ;  /* 0x000000000008d2ca */ /* 0x000fe200000e0000 */
[----:B------:R-:W-:Y:S01]  /*5920*/  VOTEU.ALL UP3, P5 ;  /* 0x0000000000ff7886 */ /* 0x000fe20002860000 */
[----:B------:R-:W-:Y:S01]  /*5930*/  @!UP1 UIADD3 UR16, UPT, UPT, UR7, 0xb80, URZ ;  /* 0x00000b8007109890 */ /* 0x000fe2000fffe0ff */
[C---:B------:R-:W-:Y:S01]  /*5940*/  ISETP.NE.AND P0, PT, R29.reuse, 0x2, PT ;  /* 0x000000021d00780c */ /* 0x040fe20003f05270 */
[----:B------:R-:W-:Y:S01]  /*5950*/  VOTEU.ALL UP2, P5 ;  /* 0x0000000000ff7886 */ /* 0x000fe20002840000 */
[----:B------:R-:W-:Y:S01]  /*5960*/  UMOV UR17, UR25 ;  /* 0x0000001900117c82 */ /* 0x000fe20008000000 */
[----:B------:R-:W-:Y:S01]  /*5970*/  IMAD.IADD R123, R8, 0x1, R122 ;  /* 0x00000001087b7824 */ /* 0x000fe200078e027a */
[----:B------:R-:W-:Y:S01]  /*5980*/  SEL R3, RZ, 0x1, P0 ;  /* 0x00000001ff037807 */ /* 0x000fe20000000000 */
[----:B------:R-:W-:Y:S01]  /*5990*/  IMAD.U32 R10, RZ, RZ, UR9 ;  /* 0x00000009ff0a7e24 */ /* 0x000fe2000f8e00ff */
[----:B------:R-:W-:Y:S01]  /*59a0*/  @!UP1 UIADD3 UR18, UPT, UPT, UR26, 0x10, URZ ;  /* 0x000000101a129890 */ /* 0x000fe2000fffe0ff */
[----:B------:R-:W-:Y:S01]  /*59b0*/  SEL R29, R29, RZ, P0 ;  /* 0x000000ff1d1d7207 */ /* 0x000fe20000000000 */
[----:B------:R-:W-:Y:S01]  /*59c0*/  UMOV UR19, UR27 ;  /* 0x0000001b00137c82 */ /* 0x000fe20008000000 */
[----:B------:R-:W-:Y:S01]  /*59d0*/  @!UP1 UIADD3 UR10, UPT, UPT, UR26, 0x20, URZ ;  /* 0x000000201a0a9890 */ /* 0x000fe2000fffe0ff */
[----:B------:R-:W-:Y:S01]  /*59e0*/  IMAD.U32 R11, RZ, RZ, UR8 ;  /* 0x00000008ff0b7e24 */ /* 0x000fe2000f8e00ff */
[----:B------:R-:W-:Y:S01]  /*59f0*/  @!P5 R2UR UR22, R10 ;  /* 0x000000000a16d2ca */ /* 0x000fe200000e0000 */
[----:B------:R-:W-:Y:S01]  /*5a00*/  @!UP1 UIADD3 UR8, UPT, UPT, UR7, 0x1380, URZ ;  /* 0x0000138007089890 */ /* 0x000fe2000fffe0ff */
[----:B------:R-:W-:Y:S01]  /*5a10*/  LOP3.LUT R28, R28, R3, RZ, 0x3c, !PT ;  /* 0x000000031c1c7212 */ /* 0x000fe200078e3cff */
[----:B------:R-:W-:Y:S01]  /*5a20*/  VOTEU.ALL UP1, P5 ;  /* 0x0000000000ff7886 */ /* 0x000fe20002820000 */
[----:B------:R-:W-:Y:S01]  /*5a30*/  @!P5 R2UR UR23, R11 ;  /* 0x000000000b17d2ca */ /* 0x000fe200000e0000 */
[----:B------:R-:W-:Y:S01]  /*5a40*/  UMOV UR9, UR25 ;  /* 0x0000001900097c82 */ /* 0x000fe20008000000 */
[----:B------:R-:W-:Y:S01]  /*5a50*/  UMOV UR11, UR27 ;  /* 0x0000001b000b7c82 */ /* 0x000fe20008000000 */
[----:B------:R-:W-:Y:S10]  /*5a60*/  IMAD.IADD R129, R13, 0x1, R128 ;  /* 0x000000010d817824 */ /* 0x000ff400078e0280 */
[----:B------:R2:W-:Y:S01]  /*5a70*/  @!UP3 UTMALDG.3D [UR24], [UR22], desc[UR14] ;  /* 0x00000e181600b5b4 */ /* 0x0005e20008011000 */
[----:B------:R2:W-:Y:S01]  /*5a80*/  @!UP2 UTMALDG.3D [UR16], [UR22], desc[UR14] ;  /* 0x00000e101600a5b4 */ /* 0x0005e20008011000 */
[----:B------:R2:W-:Y:S01]  /*5a90*/  @!UP1 UTMALDG.3D [UR8], [UR22], desc[UR14] ;  /* 0x00000e08160095b4 */ /* 0x0005e20008011000 */
[----:B------:R2:W-:Y:S01]  /*5aa0*/  @!P5 SYNCS.ARRIVE.TRANS64.RED.A0TR RZ, [UR7+0x260], R25 ;  /* 0x00026019ffffd9a7 */ /* 0x0005e20008300407 */
[----:B------:R-:W-:Y:S01]  /*5ab0*/  UPLOP3.LUT UP1, UPT, UPT, UPT, UPT, 0x80, 0x8 ;  /* 0x000000000008789c */ /* 0x000fe20003f2f070 */
[----:B------:R-:W-:Y:S01]  /*5ac0*/  SYNCS.ARRIVE.TRANS64.RED.A1T0 RZ, [UR37], RZ ;  /* 0x000000ffffff79a7 */ /* 0x000fe20008100425 */
[----:B------:R-:W-:Y:S09]  /*5ad0*/  @P3 BRA `(.L_x_110) ;  /* 0xfffffff400803947 */ /* 0x000ff2000383ffff */
[----:B------:R-:W-:Y:S07]  /*5ae0*/  MOV R0, UR7 ;  /* 0x0000000700007c02 */ /* 0x000fee0008000f00 */
.L_x_111:
[----:B-1----:R-:W-:-:S04]  /*5af0*/  SHF.L.U32 R3, R30, 0x1f, RZ ;  /* 0x0000001f1e037819 */ /* 0x002fc800000006ff */
[----:B------:R1:W3:Y:S03]  /*5b00*/  SYNCS.PHASECHK.TRANS64.TRYWAIT P0, [R0+URZ+0x268], R3 ;  /* 0x00026803000075a7 */ /* 0x0002e600080011ff */
[----:B---3--:R-:W-:Y:S05]  /*5b10*/  @!P0 NANOSLEEP.SYNCS 0x989680 ;  /* 0x009896800000895d */ /* 0x008fea0003900000 */
[----:B------:R-:W3:Y:S02]  /*5b20*/  @!P0 SYNCS.PHASECHK.TRANS64 P0, [R0+URZ+0x268], R3 ;  /* 0x00026803000085a7 */ /* 0x000ee400080010ff */
[----:B--23--:R-:W-:Y:S05]  /*5b30*/  @P0 EXIT ;  /* 0x000000000000094d */ /* 0x00cfea0003800000 */
[----:B------:R-:W-:Y:S05]  /*5b40*/  BRA `(.L_x_111) ;  /* 0xfffffffc00e87947 */ /* 0x000fea000383ffff */
.L_x_102:
[----:B------:R-:W-:-:S06]  /*5b50*/  UISETP.GE.AND UP1, UPT, UR8, 0x4, UPT ;  /* 0x000000040800788c */ /* 0x000fcc000bf26270 */
[----:B------:R-:W-:-:S13]  /*5b60*/  PLOP3.LUT P0, PT, PT, PT, UP1, 0x80, 0x8 ;  /* 0x000000000008781c */ /* 0x000fda0003f0f018 */
[----:B------:R-:W-:Y:S05]  /*5b70*/  @!P0 EXIT ;  /* 0x000000000000894d */ /* 0x000fea0003800000 */
[----:B------:R-:W-:Y:S01]  /*5b80*/  BAR.SYNC.DEFER_BLOCKING 0x6, 0xa0 ;  /* 0x0182800000007b1d */ /* 0x000fe20000010000 */
[C---:B------:R-:W-:Y:S01]  /*5b90*/  IMAD.U32 R2, R144.reuse, 0x10000, RZ ;  /* 0x0001000090027824 */ /* 0x040fe200078e00ff */
[----:B------:R-:W-:Y:S01]  /*5ba0*/  LOP3.LUT R143, R5, 0x60, R144, 0xf8, !PT ;  /* 0x00000060058f7812 */ /* 0x000fe200078ef890 */
[----:B------:R-:W-:Y:S01]  /*5bb0*/  IMAD.MOV.U32 R142, RZ, RZ, RZ ;  /* 0x000000ffff8e7224 */ /* 0x000fe200078e00ff */
[----:B------:R-:W-:Y:S01]  /*5bc0*/  LOP3.LUT R144, R144, 0x60, RZ, 0xc0, !PT ;  /* 0x0000006090907812 */ /* 0x000fe200078ec0ff */
[----:B------:R-:W-:Y:S01]  /*5bd0*/  IMAD.MOV.U32 R146, RZ, RZ, RZ ;  /* 0x000000ffff927224 */ /* 0x000fe200078e00ff */
[----:B------:R-:W-:Y:S02]  /*5be0*/  UMOV UR46, 0x400 ;  /* 0x00000400002e7882 */ /* 0x000fe40000000000 */
[----:B------:R-:W1:Y:S01]  /*5bf0*/  LDC R137, c[0x0][0x370] ;  /* 0x0000dc00ff897b82 */ /* 0x000e620000000800 */
[----:B------:R-:W-:Y:S01]  /*5c00*/  ULEA UR46, UR37, UR46, 0x18 ;  /* 0x0000002e252e7291 */ /* 0x000fe2000f8ec0ff */
[----:B------:R-:W-:-:S02]  /*5c10*/  LOP3.LUT R2, R2, 0x600000, RZ, 0xc0, !PT ;  /* 0x0060000002027812 */ /* 0x000fc400078ec0ff */
[----:B------:R-:W-:Y:S01]  /*5c20*/  CS2R R140, SRZ ;  /* 0x00000000008c7805 */ /* 0x000fe2000001ff00 */
[----:B------:R-:W2:Y:S02]  /*5c30*/  LDCU.64 UR48, c[0x0][0x348] ;  /* 0x00006900ff3077ac */ /* 0x000ea40008000a00 */
[----:B------:R-:W-:Y:S01]  /*5c40*/  LEA R143, R143, UR46, 0x4 ;  /* 0x0000002e8f8f7c11 */ /* 0x000fe2000f8e20ff */
[----:B------:R-:W4:Y:S01]  /*5c50*/  LDC R62, c[0x0][0xb0c] ;  /* 0x0002c300ff3e7b82 */ /* 0x000f220000000800 */
[----:B------:R-:W1:Y:S01]  /*5c60*/  LDCU.64 UR40, c[0x0][0x888] ;  /* 0x00011100ff2877ac */ /* 0x000e620008000a00 */
[----:B------:R-:W1:Y:S06]  /*5c70*/  LDCU.64 UR42, c[0x0][0x890] ;  /* 0x00011200ff2a77ac */ /* 0x000e6c0008000a00 */
[----:B------:R-:W1:Y:S01]  /*5c80*/  LDC R131, c[0x0][0xb20] ;  /* 0x0002c800ff837b82 */ /* 0x000e620000000800 */
[----:B------:R-:W3:Y:S01]  /*5c90*/  LDS R3, [UR46+0x330] ;  /* 0x0003302eff037984 */ /* 0x000ee20008000800 */
[----:B------:R-:W-:-:S06]  /*5ca0*/  UMOV UR39, URZ ;  /* 0x000000ff00277c82 */ /* 0x000fcc0008000000 */
[----:B------:R-:W1:Y:S08]  /*5cb0*/  LDC R61, c[0x0][0xb30] ;  /* 0x0002cc00ff3d7b82 */ /* 0x000e700000000800 */
[----:B------:R-:W1:Y:S08]  /*5cc0*/  LDC.64 R120, c[0x0][0xb10] ;  /* 0x0002c400ff787b82 */ /* 0x000e700000000a00 */
[----:B------:R-:W1:Y:S08]  /*5cd0*/  LDC.64 R58, c[0x0][0xb18] ;  /* 0x0002c600ff3a7b82 */ /* 0x000e700000000a00 */
[----:B------:R-:W1:Y:S08]  /*5ce0*/  LDC.64 R56, c[0x0][0xb28] ;  /* 0x0002ca00ff387b82 */ /* 0x000e700000000a00 */
[----:B------:R-:W1:Y:S01]  /*5cf0*/  LDC.64 R118, c[0x0][0x8b0] ;  /* 0x00022c00ff767b82 */ /* 0x000e620000000a00 */
[----:B---3--:R-:W-:-:S07]  /*5d00*/  IMAD.IADD R2, R3, 0x1, R2 ;  /* 0x0000000103027824 */ /* 0x008fce00078e0202 */
[----:B------:R-:W3:Y:S08]  /*5d10*/  LDC.64 R116, c[0x0][0x8a8] ;  /* 0x00022a00ff747b82 */ /* 0x000ef00000000a00 */
[----:B--2-4-:R-:W1:Y:S02]  /*5d20*/  LDC R136, c[0x0][0x374] ;  /* 0x0000dd00ff887b82 */ /* 0x014e640000000800 */
.L_x_126:
[C---:B------:R-:W-:Y:S02]  /*5d30*/  LEA R0, R146.reuse, UR46, 0x3 ;  /* 0x0000002e92007c11 */ /* 0x040fe4000f8e18ff */
[----:B------:R-:W-:Y:S02]  /*5d40*/  SHF.L.U32 R3, R141, 0x1f, RZ ;  /* 0x0000001f8d037819 */ /* 0x000fe400000006ff */
[----:B------:R-:W-:Y:S02]  /*5d50*/  LEA R12, R146, UR46, 0x4 ;  /* 0x0000002e920c7c11 */ /* 0x000fe4000f8e20ff */
[----:B------:R-:W2:Y:S02]  /*5d60*/  SYNCS.PHASECHK.TRANS64.TRYWAIT P0, [R0+URZ+0x280], R3 ;  /* 0x00028003000075a7 */ /* 0x000ea400080011ff */
[----:B-123--:R-:W-:Y:S05]  /*5d70*/  @!P0 BRA `(.L_x_112) ;  /* 0x0000003000f08947 */ /* 0x00efea0003800000 */
.L_x_226:
[----:B------:R-:W-:Y:S01]  /*5d80*/  ISETP.GE.AND P0, PT, R60, 0x1, PT ;  /* 0x000000013c00780c */ /* 0x000fe20003f06270 */
[----:B------:R-:W4:Y:S01]  /*5d90*/  LDS.128 R12, [R12+0x310] ;  /* 0x000310000c0c7984 */ /* 0x000f220000000c00 */
[----:B-1----:R-:W-:Y:S01]  /*5da0*/  ISETP.NE.U32.AND P2, PT, R118, RZ, PT ;  /* 0x000000ff7600720c */ /* 0x002fe20003f45070 */
[----:B--2---:R-:W-:Y:S01]  /*5db0*/  VIADD R0, R0, 0x290 ;  /* 0x0000029000007836 */ /* 0x004fe20000000000 */
[----:B------:R-:W-:Y:S01]  /*5dc0*/  @!PT LDS RZ, [RZ] ;  /* 0x00000000fffff984 */ /* 0x000fe20000000800 */
[----:B------:R-:W-:Y:S01]  /*5dd0*/  @!PT LDS RZ, [RZ] ;  /* 0x00000000fffff984 */ /* 0x000fe20000000800 */
[----:B------:R-:W-:Y:S01]  /*5de0*/  @!PT LDS RZ, [RZ] ;  /* 0x00000000fffff984 */ /* 0x000fe20000000800 */
[----:B------:R-:W-:Y:S01]  /*5df0*/  @!PT LDS RZ, [RZ] ;  /* 0x00000000fffff984 */ /* 0x000fe20000000800 */
[----:B------:R1:W-:Y:S06]  /*5e00*/  MEMBAR.ALL.CTA ;  /* 0x0000000000007992 */ /* 0x0003ec0000008000 */
[----:B-1----:R-:W1:Y:S01]  /*5e10*/  FENCE.VIEW.ASYNC.S ;  /* 0x00000000000073c6 */ /* 0x002e620000000000 */
[----:B------:R-:W-:Y:S04]  /*5e20*/  PRMT R0, RZ, 0x654, R0 ;  /* 0x00000654ff007816 */ /* 0x000fe80000000000 */
[----:B-1----:R1:W-:Y:S01]  /*5e30*/  SYNCS.ARRIVE.TRANS64.RED.A1T0 RZ, [R0+URZ], RZ ;  /* 0x000000ff00ff79a7 */ /* 0x0023e200081004ff */
[----:B----4-:R-:W-:Y:S04]  /*5e40*/  LOP3.LUT P6, RZ, R14, 0x1, RZ, 0xc0, !PT ;  /* 0x000000010eff7812 */ /* 0x010fe800078cc0ff */
[----:B------:R-:W-:Y:S09]  /*5e50*/  P2R R145, PR, RZ, 0x40 ;  /* 0x00000040ff917803 */ /* 0x000ff20000000000 */
[----:B------:R-:W-:Y:S02]  /*5e60*/  @P6 MOV R65, R12 ;  /* 0x0000000c00416202 */ /* 0x000fe40000000f00 */
[----:B------:R-:W-:Y:S01]  /*5e70*/  @P6 LOP3.LUT R63, R13, 0xffff, RZ, 0xc0, !PT ;  /* 0x0000ffff0d3f6812 */ /* 0x000fe200078ec0ff */
[----:B-1----:R-:W-:Y:S06]  /*5e80*/  @!P0 BRA `(.L_x_113) ;  /* 0x0000000000a48947 */ /* 0x002fec0003800000 */
[----:B------:R-:W-:Y:S01]  /*5e90*/  IMAD.HI.U32 R16, R136, R59, RZ ;  /* 0x0000003b88107227 */ /* 0x000fe200078e00ff */
[----:B------:R-:W-:Y:S02]  /*5ea0*/  ISETP.NE.AND P0, PT, R58, 0x1, PT ;  /* 0x000000013a00780c */ /* 0x000fe40003f05270 */
[----:B------:R-:W-:Y:S01]  /*5eb0*/  ISETP.NE.AND P1, PT, R60, 0x1, PT ;  /* 0x000000013c00780c */ /* 0x000fe20003f25270 */
[-C--:B------:R-:W-:Y:S01]  /*5ec0*/  IMAD.HI.U32 R10, R137, R120.reuse, RZ ;  /* 0x00000078890a7227 */ /* 0x080fe200078e00ff */
[----:B------:R-:W-:Y:S02]  /*5ed0*/  SHF.R.U32.HI R11, RZ, R131, R16 ;  /* 0x00000083ff0b7219 */ /* 0x000fe40000011610 */
[----:B------:R-:W-:Y:S01]  /*5ee0*/  ISETP.NE.AND P3, PT, R62, 0x1, PT ;  /* 0x000000013e00780c */ /* 0x000fe20003f65270 */
[----:B------:R-:W-:Y:S01]  /*5ef0*/  IMAD.HI.U32 R20, R63, R59, RZ ;  /* 0x0000003b3f147227 */ /* 0x000fe200078e00ff */
[----:B------:R-:W-:Y:S02]  /*5f00*/  SHF.R.U32.HI R10, RZ, R121, R10 ;  /* 0x00000079ff0a7219 */ /* 0x000fe4000001160a */
[----:B------:R-:W-:Y:S01]  /*5f10*/  SEL R3, R136, R11, !P0 ;  /* 0x0000000b88037207 */ /* 0x000fe20004000000 */
[----:B------:R-:W-:Y:S01]  /*5f20*/  IMAD.HI.U32 R18, R65, R120, RZ ;  /* 0x0000007841127227 */ /* 0x000fe200078e00ff */
[----:B------:R-:W-:Y:S03]  /*5f30*/  SEL R7, R137, R10, !P3 ;  /* 0x0000000a89077207 */ /* 0x000fe60005800000 */
[-C--:B------:R-:W-:Y:S01]  /*5f40*/  IMAD.HI.U32 R10, R3, R56.reuse, RZ ;  /* 0x00000038030a7227 */ /* 0x080fe200078e00ff */
[----:B------:R-:W-:Y:S03]  /*5f50*/  SHF.R.U32.HI R18, RZ, R121, R18 ;  /* 0x00000079ff127219 */ /* 0x000fe60000011612 */
[----:B------:R-:W-:Y:S01]  /*5f60*/  IMAD.HI.U32 R16, R7, R56, RZ ;  /* 0x0000003807107227 */ /* 0x000fe200078e00ff */
[----:B------:R-:W-:Y:S02]  /*5f70*/  @P1 SHF.R.U32.HI R3, RZ, R57, R10 ;  /* 0x00000039ff031219 */ /* 0x000fe4000001160a */
[----:B------:R-:W-:Y:S02]  /*5f80*/  SHF.R.U32.HI R10, RZ, R131, R20 ;  /* 0x00000083ff0a7219 */ /* 0x000fe40000011614 */
[----:B------:R-:W-:Y:S01]  /*5f90*/  @P1 SHF.R.U32.HI R7, RZ, R57, R16 ;  /* 0x00000039ff071219 */ /* 0x000fe20000011610 */
[C---:B------:R-:W-:Y:S01]  /*5fa0*/  IMAD R4, R60.reuse, R3, RZ ;  /* 0x000000033c047224 */ /* 0x040fe200078e02ff */
[----:B------:R-:W-:Y:S02]  /*5fb0*/  SEL R5, R63, R10, !P0 ;  /* 0x0000000a3f057207 */ /* 0x000fe40004000000 */
[----:B------:R-:W-:Y:S01]  /*5fc0*/  SEL R3, R65, R18, !P3 ;  /* 0x0000001241037207 */ /* 0x000fe20005800000 */
[----:B------:R-:W-:Y:S01]  /*5fd0*/  IMAD R6, R60, R7, RZ ;  /* 0x000000073c067224 */ /* 0x000fe200078e02ff */
[C---:B------:R-:W-:Y:S01]  /*5fe0*/  ISETP.GE.AND P0, PT, R5.reuse, R4, PT ;  /* 0x000000040500720c */ /* 0x040fe20003f06270 */
[----:B------:R-:W-:Y:S03]  /*5ff0*/  IMAD.HI.U32 R8, R5, R56, RZ ;  /* 0x0000003805087227 */ /* 0x000fe600078e00ff */
[----:B------:R-:W-:Y:S01]  /*6000*/  ISETP.GE.OR P0, PT, R3, R6, P0 ;  /* 0x000000060300720c */ /* 0x000fe20000706670 */
[----:B------:R-:W-:Y:S01]  /*6010*/  IMAD.MOV R6, RZ, RZ, -R3 ;  /* 0x000000ffff067224 */ /* 0x000fe200078e0a03 */
[-C--:B------:R-:W-:Y:S03]  /*6020*/  SHF.R.U32.HI R8, RZ, R57.reuse, R8 ;  /* 0x00000039ff087219 */ /* 0x080fe60000011608 */
[----:B------:R-:W-:Y:S01]  /*6030*/  IMAD R65, R62, R6, R65 ;  /* 0x000000063e417224 */ /* 0x000fe200078e0241 */
[----:B------:R-:W-:Y:S05]  /*6040*/  SEL R9, R5, R8, !P1 ;  /* 0x0000000805097207 */ /* 0x000fea0004800000 */
[----:B------:R-:W-:Y:S02]  /*6050*/  IMAD.MOV R8, RZ, RZ, -R9 ;  /* 0x000000ffff087224 */ /* 0x000fe400078e0a09 */
[C---:B------:R-:W-:Y:S04]  /*6060*/  @!P0 IMAD.HI.U32 R4, R3.reuse, R56, RZ ;  /* 0x0000003803048227 */ /* 0x040fe800078e00ff */
[----:B------:R-:W-:Y:S01]  /*6070*/  IMAD R8, R60, R8, R5 ;  /* 0x000000083c087224 */ /* 0x000fe200078e0205 */
[----:B------:R-:W-:Y:S04]  /*6080*/  @!P0 SHF.R.U32.HI R4, RZ, R57, R4 ;  /* 0x00000039ff048219 */ /* 0x000fe80000011604 */
[----:B------:R-:W-:Y:S02]  /*6090*/  @!P0 SEL R0, R3, R4, !P1 ;  /* 0x0000000403008207 */ /* 0x000fe40004800000 */
[----:B------:R-:W-:Y:S02]  /*60a0*/  IADD3 R4, PT, PT, -R5, RZ, RZ ;  /* 0x000000ff05047210 */ /* 0x000fe40007ffe1ff */
[----:B------:R-:W-:Y:S01]  /*60b0*/  @!P0 IADD3 R9, PT, PT, R9, -R0, RZ ;  /* 0x8000000009098210 */ /* 0x000fe20007ffe0ff */
[----:B------:R-:W-:Y:S02]  /*60c0*/  @!P0 IMAD R0, R7, R8, R0 ;  /* 0x0000000807008224 */ /* 0x000fe400078e0200 */
[----:B------:R-:W-:Y:S02]  /*60d0*/  IMAD R63, R58, R4, R63 ;  /* 0x000000043a3f7224 */ /* 0x000fe400078e023f */
[----:B------:R-:W-:Y:S02]  /*60e0*/  @!P0 IMAD R5, R9, R60, R3 ;  /* 0x0000003c09058224 */ /* 0x000fe400078e0203 */
[----:B------:R-:W-:Y:S04]  /*60f0*/  @!P0 IMAD.MOV.U32 R3, RZ, RZ, R0 ;  /* 0x000000ffff038224 */ /* 0x000fe800078e0000 */
[----:B------:R-:W-:Y:S02]  /*6100*/  IMAD R65, R3, R62, R65 ;  /* 0x0000003e03417224 */ /* 0x000fe400078e0241 */
[----:B------:R-:W-:Y:S02]  /*6110*/  IMAD R63, R5, R58, R63 ;  /* 0x0000003a053f7224 */ /* 0x000fe400078e023f */
.L_x_113:
[----:B------:R-:W-:Y:S01]  /*6120*/  UISETP.NE.U32.AND UP3, UPT, UR42, URZ, UPT ;  /* 0x000000ff2a00728c */ /* 0x000fe2000bf65070 */
[----:B------:R-:W-:Y:S03]  /*6130*/  ISETP.NE.AND.EX P2, PT, R119, RZ, PT, P2 ;  /* 0x000000ff7700720c */ /* 0x000fe60003f45320 */
[----:B------:R-:W-:Y:S09]  /*6140*/  UISETP.NE.AND.EX UP3, UPT, UR43, URZ, UPT, UP3 ;  /* 0x000000ff2b00728c */ /* 0x000ff2000bf65330 */
[----:B------:R-:W-:Y:S05]  /*6150*/  BRA.U !UP3, `(.L_x_114) ;  /* 0x000000010b387547 */ /* 0x000fea000b800000 */
[----:B------:R-:W-:Y:S01]  /*6160*/  UISETP.NE.U32.AND UP0, UPT, UR40, URZ, UPT ;  /* 0x000000ff2800728c */ /* 0x000fe2000bf05070 */
[----:B------:R-:W-:Y:S03]  /*6170*/  HFMA2 R130, -RZ, RZ, 0, 5.9604644775390625e-08 ;  /* 0x00000001ff827431 */ /* 0x000fe600000001ff */
[----:B------:R-:W-:Y:S06]  /*6180*/  UISETP.NE.AND.EX UP0, UPT, UR41, URZ, UPT, UP0 ;  /* 0x000000ff2900728c */ /* 0x000fec000bf05300 */
[----:B------:R-:W-:Y:S05]  /*6190*/  PLOP3.LUT P0, PT, PT, PT, UP0, 0x80, 0x8 ;  /* 0x000000000008781c */ /* 0x000fea0003f0f008 */
[----:B------:R-:W1:Y:S01]  /*61a0*/  @UP0 LDCU.64 UR6, c[0x0][0x888] ;  /* 0x00011100ff0607ac */ /* 0x000e620008000a00 */
[----:B------:R-:W-:Y:S04]  /*61b0*/  @UP0 UIMAD UR4, UR36, UR42, URZ ;  /* 0x0000002a240402a4 */ /* 0x000fe8000f8e02ff */
[----:B-1----:R-:W-:Y:S06]  /*61c0*/  @UP0 UIMAD.WIDE UR6, UR4, 0x4, UR6 ;  /* 0x00000004040608a5 */ /* 0x002fec000f8e0206 */
[----:B------:R-:W-:Y:S02]  /*61d0*/  IMAD.U32 R4, RZ, RZ, UR6 ;  /* 0x00000006ff047e24 */ /* 0x000fe4000f8e00ff */
[----:B------:R-:W-:Y:S05]  /*61e0*/  IMAD.U32 R5, RZ, RZ, UR7 ;  /* 0x00000007ff057e24 */ /* 0x000fea000f8e00ff */
[----:B------:R-:W2:Y:S02]  /*61f0*/  @P0 LDG.E R0, desc[UR44][R4.64] ;  /* 0x0000002c04000981 */ /* 0x000ea4000c1e1900 */
[----:B--2---:R-:W-:Y:S01]  /*6200*/  @P0 R2UR UR38, R0 ;  /* 0x00000000002602ca */ /* 0x004fe200000e0000 */
[----:B------:R-:W-:Y:S05]  /*6210*/  IMAD.MOV.U32 R0, RZ, RZ, 0x1 ;  /* 0x00000001ff007424 */ /* 0x000fea00078e00ff */
[----:B------:R-:W-:Y:S08]  /*6220*/  @!P0 PRMT R130, R0, 0x7610, R130 ;  /* 0x0000761000828816 */ /* 0x000ff00000000082 */
[----:B------:R-:W1:Y:S02]  /*6230*/  @!UP0 LDCU UR38, c[0x0][0x880] ;  /* 0x00011000ff2687ac */ /* 0x000e640008000800 */
.L_x_114:
[----:B------:R-:W-:Y:S05]  /*6240*/  @!P2 BRA `(.L_x_115) ;  /* 0x000000000020a947 */ /* 0x000fea0003800000 */
[----:B---3--:R-:W-:Y:S04]  /*6250*/  ISETP.NE.U32.AND P0, PT, R116, RZ, PT ;  /* 0x000000ff7400720c */ /* 0x008fe80003f05070 */
[----:B------:R-:W-:Y:S11]  /*6260*/  ISETP.NE.AND.EX P0, PT, R117, RZ, PT, P0 ;  /* 0x000000ff7500720c */ /* 0x000ff60003f05300 */
[----:B------:R-:W-:Y:S02]  /*6270*/  @!UPT UIADD3 URZ, UPT, UPT, URZ, URZ, URZ ;  /* 0x000000fffffff290 */ /* 0x000fe4000fffe0ff */
[----:B------:R-:W2:Y:S01]  /*6280*/  @P0 LDC.64 R4, c[0x0][0x8a8] ;  /* 0x00022a00ff040b82 */ /* 0x000ea20000000a00 */
[----:B------:R-:W-:Y:S04]  /*6290*/  @P0 IMAD R0, R118, UR36, RZ ;  /* 0x0000002476000c24 */ /* 0x000fe8000f8e02ff */
[----:B--2---:R-:W-:Y:S05]  /*62a0*/  @P0 IMAD.WIDE R4, R0, 0x4, R4 ;  /* 0x0000000400040825 */ /* 0x004fea00078e0204 */
[----:B-----5:R2:W5:Y:S02]  /*62b0*/  @P0 LDG.E R64, desc[UR44][R4.64] ;  /* 0x0000002c04400981 */ /* 0x020564000c1e1900 */
[----:B--2---:R-:W4:Y:S02]  /*62c0*/  @!P0 LDC R64, c[0x0][0x8a0] ;  /* 0x00022800ff408b82 */ /* 0x004f240000000800 */
.L_x_115:
[----:B------:R-:W2:Y:S01]  /*62d0*/  LDC.64 R4, c[0x0][0xb10] ;  /* 0x0002c400ff047b82 */ /* 0x000ea20000000a00 */
[----:B------:R-:W-:Y:S01]  /*62e0*/  UISETP.NE.AND UP4, UPT, UR47, URZ, UPT ;  /* 0x000000ff2f00728c */ /* 0x000fe2000bf85270 */
[----:B------:R-:W-:Y:S01]  /*62f0*/  SHF.L.U32 R8, R142, 0x1f, RZ ;  /* 0x0000001f8e087819 */ /* 0x000fe200000006ff */
[----:B------:R-:W-:Y:S01]  /*6300*/  UPLOP3.LUT UP0, UPT, UPT, UPT, UPT, 0x40, 0x4 ;  /* 0x000000000004789c */ /* 0x000fe20003f0e870 */
[----:B------:R-:W-:Y:S01]  /*6310*/  @P6 SHF.R.U32.HI R139, RZ, 0x10, R13 ;  /* 0x00000010ff8b6819 */ /* 0x000fe2000001160d */
[----:B------:R-:W-:Y:S03]  /*6320*/  ULEA UR50, UR39, UR46, 0x3 ;  /* 0x0000002e27327291 */ /* 0x000fe6000f8e18ff */
[----:B------:R-:W3:Y:S01]  /*6330*/  LDC.64 R6, c[0x0][0xb18] ;  /* 0x0002c600ff067b82 */ /* 0x000ee20000000a00 */
[----:B------:R-:W-:Y:S01]  /*6340*/  PLOP3.LUT P1, PT, PT, PT, UP4, 0x80, 0x8 ;  /* 0x000000000008781c */ /* 0x000fe20003f2f048 */
[----:B------:R-:W-:Y:S01]  /*6350*/  VIADD R146, R146, 0x1 ;  /* 0x0000000192927836 */ /* 0x000fe20000000000 */
[----:B------:R-:W-:Y:S02]  /*6360*/  CS2R R90, SRZ ;  /* 0x00000000005a7805 */ /* 0x000fe4000001ff00 */
[----:B------:R-:W-:Y:S02]  /*6370*/  CS2R R88, SRZ ;  /* 0x0000000000587805 */ /* 0x000fe4000001ff00 */
[----:B------:R-:W-:Y:S01]  /*6380*/  CS2R R82, SRZ ;  /* 0x0000000000527805 */ /* 0x000fe2000001ff00 */
[----:B------:R-:W1:Y:S01]  /*6390*/  @UP4 LDCU.64 UR4, c[0x0][0x888] ;  /* 0x00011100ff0447ac */ /* 0x000e620008000a00 */
[----:B------:R-:W-:Y:S02]  /*63a0*/  CS2R R80, SRZ ;  /* 0x0000000000507805 */ /* 0x000fe4000001ff00 */
[----:B------:R-:W-:Y:S02]  /*63b0*/  CS2R R74, SRZ ;  /* 0x00000000004a7805 */ /* 0x000fe4000001ff00 */
[----:B------:R-:W-:Y:S01]  /*63c0*/  CS2R R72, SRZ ;  /* 0x0000000000487805 */ /* 0x000fe2000001ff00 */
[----:B------:R-:W-:Y:S01]  /*63d0*/  @UP4 UPLOP3.LUT UP0, UPT, UPT, UPT, UP3, 0x80, 0x8 ;  /* 0x000000000008489c */ /* 0x000fe20003f0f030 */
[----:B------:R-:W-:Y:S01]  /*63e0*/  @P1 LOP3.LUT P0, RZ, R130, 0xff, RZ, 0xc0, !PT ;  /* 0x000000ff82ff1812 */ /* 0x000fe2000780c0ff */
[----:B-1----:R-:W-:Y:S02]  /*63f0*/  @UP4 UISETP.NE.AND UP1, UPT, UR38, URZ, UPT ;  /* 0x000000ff2600428c */ /* 0x002fe4000bf25270 */
[----:B------:R-:W-:Y:S02]  /*6400*/  @UP4 UISETP.NE.U32.AND UP2, UPT, UR4, URZ, UPT ;  /* 0x000000ff0400428c */ /* 0x000fe4000bf45070 */
[----:B------:R-:W-:Y:S02]  /*6410*/  @UP4 USEL UR4, URZ, 0xffffffff, UP1 ;  /* 0xffffffffff044887 */ /* 0x000fe40008800000 */
[----:B------:R-:W-:Y:S06]  /*6420*/  @UP4 UISETP.NE.AND.EX UP2, UPT, UR5, URZ, UPT, UP2 ;  /* 0x000000ff0500428c */ /* 0x000fec000bf45320 */
[----:B------:R-:W-:Y:S01]  /*6430*/  @P1 VOTEU.ANY UP1, P0 ;  /* 0x0000000000ff1886 */ /* 0x000fe20000020100 */
[----:B------:R-:W-:Y:S01]  /*6440*/  ISETP.NE.AND P0, PT, R61, 0x1, PT ;  /* 0x000000013d00780c */ /* 0x000fe20003f05270 */
[----:B------:R-:W-:Y:S04]  /*6450*/  @UP4 USEL UR5, URZ, 0xffffffff, UP2 ;  /* 0xffffffffff054887 */ /* 0x000fe80009000000 */
[----:B------:R-:W-:Y:S04]  /*6460*/  @UP0 USEL UR4, UR5, UR4, !UP1 ;  /* 0x0000000405040287 */ /* 0x000fe8000c800000 */
[----:B------:R-:W-:Y:S04]  /*6470*/  @UP4 ULOP3.LUT UR4, UR4, 0x1, URZ, 0xc0, !UPT ;  /* 0x0000000104044892 */ /* 0x000fe8000f8ec0ff */
[----:B------:R-:W1:Y:S01]  /*6480*/  @!P0 LDC R0, c[0x0][0xb20] ;  /* 0x0002c800ff008b82 */ /* 0x000e620000000800 */
[----:B------:R-:W-:Y:S01]  /*6490*/  UISETP.NE.U32.OR UP0, UPT, UR4, 0x1, !UP4 ;  /* 0x000000010400788c */ /* 0x000fe2000e705470 */
[----:B--2---:R-:W-:Y:S01]  /*64a0*/  @!P0 IMAD.HI.U32 R4, R65, R4, RZ ;  /* 0x0000000441048227 */ /* 0x004fe200078e00ff */
[----:B---3--:R-:W-:Y:S05]  /*64b0*/  @!P0 ISETP.NE.AND P1, PT, R6, 0x1, PT ;  /* 0x000000010600880c */ /* 0x008fea0003f25270 */
[----:B------:R-:W2:Y:S01]  /*64c0*/  @!P0 LDC R3, c[0x0][0xb0c] ;  /* 0x0002c300ff038b82 */ /* 0x000ea20000000800 */
[----:B------:R-:W-:Y:S01]  /*64d0*/  @!P0 IMAD.HI.U32 R7, R63, R7, RZ ;  /* 0x000000073f078227 */ /* 0x000fe200078e00ff */
[----:B------:R-:W-:Y:S02]  /*64e0*/  PLOP3.LUT P3, PT, PT, PT, UP0, 0x80, 0x8 ;  /* 0x000000000008781c */ /* 0x000fe40003f6f008 */
[----:B------:R-:W-:Y:S11]  /*64f0*/  @!P0 SHF.R.U32.HI R4, RZ, R5, R4 ;  /* 0x00000005ff048219 */ /* 0x000ff60000011604 */
[----:B------:R-:W-:Y:S04]  /*6500*/  @P3 SHF.L.U32 R9, R140, 0x1f, RZ ;  /* 0x0000001f8c093819 */ /* 0x000fe800000006ff */
[----:B------:R-:W3:Y:S01]  /*6510*/  @P3 SYNCS.PHASECHK.TRANS64.TRYWAIT P5, [UR46+0x260], R9 ;  /* 0x00026009ff0035a7 */ /* 0x000ee200080a112e */
[----:B-1----:R-:W-:Y:S02]  /*6520*/  @!P0 SHF.R.U32.HI R0, RZ, R0, R7 ;  /* 0x00000000ff008219 */ /* 0x002fe40000011607 */
[----:B--2---:R-:W-:Y:S02]  /*6530*/  @!P0 ISETP.NE.AND P2, PT, R3, 0x1, PT ;  /* 0x000000010300880c */ /* 0x004fe40003f45270 */
[----:B------:R-:W-:Y:S02]  /*6540*/  @!P0 SEL R5, R63, R0, !P1 ;  /* 0x000000003f058207 */ /* 0x000fe40004800000 */
[----:B------:R-:W-:Y:S05]  /*6550*/  @!P0 SEL R4, R65, R4, !P2 ;  /* 0x0000000441048207 */ /* 0x000fea0005000000 */
[----:B------:R-:W-:Y:S02]  /*6560*/  @!P0 IMAD.IADD R0, R5, 0x1, -R4 ;  /* 0x0000000105008824 */ /* 0x000fe400078e0a04 */
[----:B------:R-:W-:Y:S01]  /*6570*/  @!P0 IMAD.IADD R4, R4, 0x1, -R5 ;  /* 0x0000000104048824 */ /* 0x000fe200078e0a05 */
[----:B------:R1:W2:Y:S01]  /*6580*/  SYNCS.PHASECHK.TRANS64.TRYWAIT P4, [UR50+0x2a0], R8 ;  /* 0x0002a008ff0075a7 */ /* 0x0002a20008081132 */
[----:B------:R-:W-:Y:S02]  /*6590*/  @!P0 IMAD R65, R0, R3, R65 ;  /* 0x0000000300418224 */ /* 0x000fe400078e0241 */
[----:B------:R-:W-:Y:S01]  /*65a0*/  @!P0 IMAD R63, R4, R6, R63 ;  /* 0x00000006043f8224 */ /* 0x000fe200078e023f */
[----:B------:R-:W-:Y:S02]  /*65b0*/  PLOP3.LUT P0, PT, PT, PT, PT, 0x8, 0x80 ;  /* 0x000000000080781c */ /* 0x000fe40003f0e170 */
[----:B---3--:R-:W-:Y:S01]  /*65c0*/  @P3 PLOP3.LUT P0, PT, P5, PT, PT, 0x8, 0x80 ;  /* 0x000000000080381c */ /* 0x008fe20002f0e170 */
[----:B------:R-:W-:Y:S01]  /*65d0*/  @!UPT UIADD3 URZ, UPT, UPT, URZ, URZ, URZ ;  /* 0x000000fffffff290 */ /* 0x000fe2000fffe0ff */
[----:B-1----:R-:W-:Y:S11]  /*65e0*/  BRA.U !UP0, `(.L_x_116) ;  /* 0x0000000108907547 */ /* 0x002ff6000b800000 */
[----:B------:R-:W-:Y:S01]  /*65f0*/  LOP3.LUT P1, RZ, R130, 0xff, RZ, 0xc0, !PT ;  /* 0x000000ff82ff7812 */ /* 0x000fe2000782c0ff */
[----:B------:R-:W-:Y:S01]  /*6600*/  @!UPT UIADD3 URZ, UPT, UPT, URZ, URZ, URZ ;  /* 0x000000fffffff290 */ /* 0x000fe2000fffe0ff */
[----:B------:R-:W-:Y:S11]  /*6610*/  @!P0 BRA `(.L_x_117) ;  /* 0x00000000000c8947 */ /* 0x000ff60003800000 */
[----:B------:R-:W-:Y:S04]  /*6620*/  SHF.L.U32 R3, R140, 0x1f, RZ ;  /* 0x0000001f8c037819 */ /* 0x000fe800000006ff */
[----:B------:R-:W1:Y:S02]  /*6630*/  SYNCS.PHASECHK.TRANS64.TRYWAIT P0, [UR46+0x260], R3 ;  /* 0x00026003ff0075a7 */ /* 0x000e64000800112e */
[----:B-1----:R-:W-:Y:S05]  /*6640*/  @!P0 BRA `(.L_x_118) ;  /* 0x0000002800d08947 */ /* 0x002fea0003800000 */
.L_x_117:
[----:B------:R-:W-:Y:S01]  /*6650*/  UISETP.NE.U32.AND UP0, UPT, UR40, URZ, UPT ;  /* 0x000000ff2800728c */ /* 0x000fe2000bf05070 */
[----:B------:R-:W-:Y:S01]  /*6660*/  CS2R R74, SRZ ;  /* 0x00000000004a7805 */ /* 0x000fe2000001ff00 */
[----:B------:R-:W-:Y:S01]  /*6670*/  UISETP.NE.AND UP1, UPT, UR38, URZ, UPT ;  /* 0x000000ff2600728c */ /* 0x000fe2000bf25270 */
[----:B------:R-:W-:Y:S01]  /*6680*/  CS2R R72, SRZ ;  /* 0x0000000000487805 */ /* 0x000fe2000001ff00 */
[----:B------:R-:W-:Y:S01]  /*6690*/  UISETP.NE.AND.EX UP0, UPT, UR41, URZ, UPT, UP0 ;  /* 0x000000ff2900728c */ /* 0x000fe2000bf05300 */
[----:B------:R-:W-:Y:S01]  /*66a0*/  CS2R R82, SRZ ;  /* 0x0000000000527805 */ /* 0x000fe2000001ff00 */
[----:B------:R-:W-:Y:S01]  /*66b0*/  USEL UR4, URZ, 0xffffffff, UP1 ;  /* 0xffffffffff047887 */ /* 0x000fe20008800000 */
[----:B------:R-:W-:Y:S01]  /*66c0*/  CS2R R80, SRZ ;  /* 0x0000000000507805 */ /* 0x000fe2000001ff00 */
[----:B------:R-:W-:Y:S01]  /*66d0*/  USEL UR5, URZ, 0xffffffff, UP0 ;  /* 0xffffffffff057887 */ /* 0x000fe20008000000 */
[----:B------:R-:W-:Y:S02]  /*66e0*/  CS2R R90, SRZ ;  /* 0x00000000005a7805 */ /* 0x000fe4000001ff00 */
[----:B------:R-:W-:Y:S01]  /*66f0*/  CS2R R88, SRZ ;  /* 0x0000000000587805 */ /* 0x000fe2000001ff00 */
[----:B------:R-:W-:Y:S01]  /*6700*/  VOTEU.ANY UP0, P1 ;  /* 0x0000000000ff7886 */ /* 0x000fe20000800100 */
[----:B------:R-:W-:Y:S01]  /*6710*/  @UP3 USEL UR4, UR5, UR4, !UP0 ;  /* 0x0000000405043287 */ /* 0x000fe2000c000000 */
[----:B------:R-:W-:Y:S03]  /*6720*/  LOP3.LUT R140, R140, 0x1, RZ, 0x3c, !PT ;  /* 0x000000018c8c7812 */ /* 0x000fe600078e3cff */
[----:B------:R-:W-:Y:S04]  /*6730*/  ULOP3.LUT UR4, UR4, 0x1, URZ, 0xc0, !UPT ;  /* 0x0000000104047892 */ /* 0x000fe8000f8ec0ff */
[----:B------:R-:W-:Y:S02]  /*6740*/  UISETP.NE.U32.AND UP0, UPT, UR4, 0x1, UPT ;  /* 0x000000010400788c */ /* 0x000fe4000bf05070 */
[----:B------:R-:W-:Y:S04]  /*6750*/  UIADD3 UR4, UPT, UPT, UR46, 0x268, URZ ;  /* 0x000002682e047890 */ /* 0x000fe8000fffe0ff */
[----:B------:R-:W-:Y:S01]  /*6760*/  PLOP3.LUT P0, PT, PT, PT, UP0, 0x80, 0x8 ;  /* 0x000000000008781c */ /* 0x000fe20003f0f008 */
[----:B------:R-:W-:Y:S11]  /*6770*/  UPRMT UR4, UR37, 0x654, UR4 ;  /* 0x0000065425047896 */ /* 0x000ff60008000004 */
[----:B------:R-:W-:Y:S01]  /*6780*/  @!UPT UIADD3 URZ, UPT, UPT, URZ, URZ, URZ ;  /* 0x000000fffffff290 */ /* 0x000fe2000fffe0ff */
[----:B------:R3:W1:Y:S05]  /*6790*/  @P0 LDS.128 R72, [R143+0x380] ;  /* 0x000380008f480984 */ /* 0x00066a0000000c00 */
[----:B------:R3:W1:Y:S05]  /*67a0*/  @P0 LDS.128 R80, [R143+0xb80] ;  /* 0x000b80008f500984 */ /* 0x00066a0000000c00 */
[----:B------:R3:W1:Y:S01]  /*67b0*/  @P0 LDS.128 R88, [R143+0x1380] ;  /* 0x001380008f580984 */ /* 0x0006620000000c00 */
[----:B------:R-:W-:Y:S01]  /*67c0*/  @!PT LDS RZ, [RZ] ;  /* 0x00000000fffff984 */ /* 0x000fe20000000800 */
[----:B------:R-:W-:Y:S01]  /*67d0*/  @!PT LDS RZ, [RZ] ;  /* 0x00000000fffff984 */ /* 0x000fe20000000800 */
[----:B------:R-:W-:Y:S01]  /*67e0*/  @!PT LDS RZ, [RZ] ;  /* 0x00000000fffff984 */ /* 0x000fe20000000800 */
[----:B------:R-:W-:Y:S01]  /*67f0*/  @!PT LDS RZ, [RZ] ;  /* 0x00000000fffff984 */ /* 0x000fe20000000800 */
[----:B------:R4:W-:Y:S06]  /*6800*/  MEMBAR.ALL.CTA ;  /* 0x0000000000007992 */ /* 0x0009ec0000008000 */
[----:B----4-:R-:W4:Y:S02]  /*6810*/  FENCE.VIEW.ASYNC.S ;  /* 0x00000000000073c6 */ /* 0x010f240000000000 */
[----:B----4-:R-:W-:Y:S01]  /*6820*/  SYNCS.ARRIVE.TRANS64.RED.A1T0 RZ, [UR4], RZ ;  /* 0x000000ffffff79a7 */ /* 0x010fe20008100404 */
.L_x_116:
[----:B-1----:R-:W-:Y:S05]  /*6830*/  MOV R3, UR39 ;  /* 0x0000002700037c02 */ /* 0x002fea0008000f00 */
[----:B------:R-:W-:Y:S05]  /*6840*/  IMAD R66, R3, 0x30, R2 ;  /* 0x0000003003427824 */ /* 0x000fea00078e0202 */
[----:B------:R-:W-:Y:S04]  /*6850*/  SHF.R.U32.HI R5, RZ, 0x15, R66 ;  /* 0x00000015ff057819 */ /* 0x000fe80000011642 */
[----:B------:R-:W-:Y:S01]  /*6860*/  LOP3.LUT P0, RZ, R5, 0x3, R138, 0x48, !PT ;  /* 0x0000000305ff7812 */ /* 0x000fe2000780488a */
[----:B------:R-:W-:Y:S01]  /*6870*/  @!UPT UIADD3 URZ, UPT, UPT, URZ, URZ, URZ ;  /* 0x000000fffffff290 */ /* 0x000fe2000fffe0ff */
[----:B--2---:R-:W-:Y:S11]  /*6880*/  @P4 BRA `(.L_x_119) ;  /* 0x0000000000084947 */ /* 0x004ff60003800000 */
[----:B------:R-:W1:Y:S02]  /*6890*/  SYNCS.PHASECHK.TRANS64.TRYWAIT P1, [UR50+0x2a0], R8 ;  /* 0x0002a008ff0075a7 */ /* 0x000e640008021132 */
[----:B-1----:R-:W-:Y:S05]  /*68a0*/  @!P1 BRA `(.L_x_120) ;  /* 0x0000002800509947 */ /* 0x002fea0003800000 */
.L_x_119:
[----:B------:R-:W-:Y:S05]  /*68b0*/  @!P0 BRA `(.L_x_121) ;  /* 0x0000000000408947 */ /* 0x000fea0003800000 */
[----:B------:R-:W2:Y:S01]  /*68c0*/  LDCU.64 UR8, c[0x4][0x68] ;  /* 0x01000d00ff0877ac */ /* 0x000ea20008000a00 */
[----:B------:R-:W-:Y:S01]  /*68d0*/  MOV R15, 0x0 ;  /* 0x00000000000f7802 */ /* 0x000fe20000000f00 */
[----:B------:R-:W-:Y:S02]  /*68e0*/  HFMA2 R12, -RZ, RZ, 0, 5.9604644775390625e-08 ;  /* 0x00000001ff0c7431 */ /* 0x000fe400000001ff */
[----:B-1----:R-:W-:Y:S02]  /*68f0*/  IMAD.MOV.U32 R8, RZ, RZ, 0x192 ;  /* 0x00000192ff087424 */ /* 0x002fe400078e00ff */
[----:B------:R-:W-:Y:S01]  /*6900*/  IMAD.MOV.U32 R13, RZ, RZ, RZ ;  /* 0x000000ffff0d7224 */ /* 0x000fe200078e00ff */
[----:B------:R-:W1:Y:S01]  /*6910*/  LDCU.64 UR6, c[0x4][0x70] ;  /* 0x01000e00ff0677ac */ /* 0x000e620008000a00 */
[----:B------:R-:W3:Y:S01]  /*6920*/  LDC.64 R14, c[0x4][R15] ;  /* 0x010000000f0e7b82 */ /* 0x000ee20000000a00 */
[----:B------:R-:W4:Y:S01]  /*6930*/  LDCU.64 UR4, c[0x4][0x8] ;  /* 0x01000100ff0477ac */ /* 0x000f220008000a00 */
[----:B--2---:R-:W-:Y:S01]  /*6940*/  MOV R5, UR9 ;  /* 0x0000000900057c02 */ /* 0x004fe20008000f00 */
[----:B------:R-:W-:Y:S01]  /*6950*/  IMAD.U32 R4, RZ, RZ, UR8 ;  /* 0x00000008ff047e24 */ /* 0x000fe2000f8e00ff */
[----:B-1----:R-:W-:Y:S01]  /*6960*/  MOV R7, UR7 ;  /* 0x0000000700077c02 */ /* 0x002fe20008000f00 */
[----:B------:R-:W-:Y:S01]  /*6970*/  IMAD.U32 R6, RZ, RZ, UR6 ;  /* 0x00000006ff067e24 */ /* 0x000fe2000f8e00ff */
[----:B----4-:R-:W-:Y:S01]  /*6980*/  MOV R11, UR5 ;  /* 0x00000005000b7c02 */ /* 0x010fe20008000f00 */
[----:B------:R-:W-:Y:S02]  /*6990*/  IMAD.U32 R10, RZ, RZ, UR4 ;  /* 0x00000004ff0a7e24 */ /* 0x000fe4000f8e00ff */
[----:B------:R-:W-:Y:S07]  /*69a0*/  LEPC R20, `(.L_x_121) ;  /* 0x000000001014794e */ /* 0x000fee0000000000 */
[----:B---3-5:R-:W-:Y:S05]  /*69b0*/  CALL.ABS.NOINC R14 ;  /* 0x000000000e007343 */ /* 0x028fea0003c00000 */
.L_x_121:
[----:B------:R-:W-:Y:S05]  /*69c0*/  WARPSYNC.ALL ;  /* 0x0000000000007948 */ /* 0x000fea0003800000 */
[C---:B------:R-:W-:Y:S01]  /*69d0*/  R2UR UR4, R66.reuse ;  /* 0x00000000420472ca */ /* 0x040fe200000e0000 */
[----:B-1----:R-:W-:Y:S05]  /*69e0*/  VIADD R3, R66, 0x10 ;  /* 0x0000001042037836 */ /* 0x002fea0000000000 */
[----:B------:R-:W-:Y:S04]  /*69f0*/  SHF.R.U32.HI R3, RZ, 0x15, R3 ;  /* 0x00000015ff037819 */ /* 0x000fe80000011603 */
[----:B------:R-:W-:Y:S03]  /*6a00*/  LOP3.LUT P0, RZ, R3, 0x3, R138, 0x48, !PT ;  /* 0x0000000303ff7812 */ /* 0x000fe6000780488a */
[----:B------:R-:W1:Y:S10]  /*6a10*/  LDTM.x16 R40, tmem[UR4] ;  /* 0x00000004002879ee */ /* 0x000e740008240000 */
[----:B-1----:R-:W-:Y:S05]  /*6a20*/  @!P0 BRA `(.L_x_122) ;  /* 0x0000000000408947 */ /* 0x002fea0003800000 */
[----:B------:R-:W1:Y:S01]  /*6a30*/  LDCU.64 UR8, c[0x4][0x68] ;  /* 0x01000d00ff0877ac */ /* 0x000e620008000a00 */
[----:B------:R-:W-:Y:S01]  /*6a40*/  MOV R15, 0x0 ;  /* 0x00000000000f7802 */ /* 0x000fe20000000f00 */
[----:B------:R-:W-:Y:S02]  /*6a50*/  HFMA2 R12, -RZ, RZ, 0, 5.9604644775390625e-08 ;  /* 0x00000001ff0c7431 */ /* 0x000fe400000001ff */
[----:B------:R-:W-:Y:S02]  /*6a60*/  IMAD.MOV.U32 R8, RZ, RZ, 0x192 ;  /* 0x00000192ff087424 */ /* 0x000fe400078e00ff */
[----:B------:R-:W-:Y:S01]  /*6a70*/  IMAD.MOV.U32 R13, RZ, RZ, RZ ;  /* 0x000000ffff0d7224 */ /* 0x000fe200078e00ff */
[----:B------:R-:W2:Y:S01]  /*6a80*/  LDCU.64 UR6, c[0x4][0x70] ;  /* 0x01000e00ff0677ac */ /* 0x000ea20008000a00 */
[----:B------:R-:W3:Y:S01]  /*6a90*/  LDC.64 R14, c[0x4][R15] ;  /* 0x010000000f0e7b82 */ /* 0x000ee20000000a00 */
[----:B------:R-:W4:Y:S01]  /*6aa0*/  LDCU.64 UR4, c[0x4][0x8] ;  /* 0x01000100ff0477ac */ /* 0x000f220008000a00 */
[----:B-1----:R-:W-:Y:S01]  /*6ab0*/  MOV R5, UR9 ;  /* 0x0000000900057c02 */ /* 0x002fe20008000f00 */
[----:B------:R-:W-:Y:S01]  /*6ac0*/  IMAD.U32 R4, RZ, RZ, UR8 ;  /* 0x00000008ff047e24 */ /* 0x000fe2000f8e00ff */
[----:B--2---:R-:W-:Y:S01]  /*6ad0*/  MOV R7, UR7 ;  /* 0x0000000700077c02 */ /* 0x004fe20008000f00 */
[----:B------:R-:W-:Y:S01]  /*6ae0*/  IMAD.U32 R6, RZ, RZ, UR6 ;  /* 0x00000006ff067e24 */ /* 0x000fe2000f8e00ff */
[----:B----4-:R-:W-:Y:S01]  /*6af0*/  MOV R11, UR5 ;  /* 0x00000005000b7c02 */ /* 0x010fe20008000f00 */
[----:B------:R-:W-:Y:S02]  /*6b00*/  IMAD.U32 R10, RZ, RZ, UR4 ;  /* 0x00000004ff0a7e24 */ /* 0x000fe4000f8e00ff */
[----:B------:R-:W-:Y:S07]  /*6b10*/  LEPC R20, `(.L_x_122) ;  /* 0x000000001014794e */ /* 0x000fee0000000000 */
[----:B---3-5:R-:W-:Y:S05]  /*6b20*/  CALL.ABS.NOINC R14 ;  /* 0x000000000e007343 */ /* 0x028fea0003c00000 */
.L_x_122:
[----:B------:R-:W-:Y:S05]  /*6b30*/  WARPSYNC.ALL ;  /* 0x0000000000007948 */ /* 0x000fea0003800000 */
[C---:B------:R-:W-:Y:S01]  /*6b40*/  R2UR UR4, R66.reuse ;  /* 0x00000000420472ca */ /* 0x040fe200000e0000 */
[----:B------:R-:W-:Y:S05]  /*6b50*/  VIADD R3, R66, 0x20 ;  /* 0x0000002042037836 */ /* 0x000fea0000000000 */
[----:B------:R-:W-:Y:S04]  /*6b60*/  SHF.R.U32.HI R3, RZ, 0x15, R3 ;  /* 0x00000015ff037819 */ /* 0x000fe80000011603 */
[----:B------:R-:W-:Y:S03]  /*6b70*/  LOP3.LUT P0, RZ, R3, 0x3, R138, 0x48, !PT ;  /* 0x0000000303ff7812 */ /* 0x000fe6000780488a */
[----:B------:R-:W1:Y:S10]  /*6b80*/  LDTM.x16 R24, tmem[UR4+0x10] ;  /* 0x00001004001879ee */ /* 0x000e740008240000 */
        /* <DEDUP_REMOVED lines=17> */
.L_x_123:
[----:B------:R-:W-:Y:S01]  /*6ca0*/  ISETP.NE.AND P0, PT, R144, RZ, PT ;  /* 0x000000ff9000720c */ /* 0x000fe20003f05270 */
[----:B------:R-:W-:Y:S05]  /*6cb0*/  WARPSYNC.ALL ;  /* 0x0000000000007948 */ /* 0x000fea0003800000 */
[----:B----45:R-:W-:Y:S01]  /*6cc0*/  IMAD R0, R64, R40, RZ ;  /* 0x0000002840007224 */ /* 0x030fe200078e02ff */
[----:B------:R-:W-:Y:S01]  /*6cd0*/  R2UR UR4, R66 ;  /* 0x00000000420472ca */ /* 0x000fe200000e0000 */
[----:B------:R-:W-:Y:S01]  /*6ce0*/  UIADD3 UR5, UPT, UPT, UR50, 0x2c0, URZ ;  /* 0x000002c032057890 */ /* 0x000fe2000fffe0ff */
[----:B------:R-:W-:Y:S01]  /*6cf0*/  SHF.L.U32 R68, R72, 0x10, RZ ;  /* 0x0000001048447819 */ /* 0x000fe200000006ff */
[----:B------:R-:W-:Y:S01]  /*6d00*/  IMAD R3, R64, R41, RZ ;  /* 0x0000002940037224 */ /* 0x000fe200078e02ff */
[----:B------:R-:W-:Y:S01]  /*6d10*/  PRMT R67, R72, 0x8880, RZ ;  /* 0x0000888048437816 */ /* 0x000fe200000000ff */
[----:B------:R-:W-:Y:S01]  /*6d20*/  IMAD R20, R64, R42, RZ ;  /* 0x0000002a40147224 */ /* 0x000fe200078e02ff */
[----:B------:R-:W-:Y:S01]  /*6d30*/  SHF.L.U32 R69, R72, 0x8, RZ ;  /* 0x0000000848457819 */ /* 0x000fe200000006ff */
[C---:B------:R-:W-:Y:S01]  /*6d40*/  IMAD R21, R64.reuse, R43, RZ ;  /* 0x0000002b40157224 */ /* 0x040fe200078e02ff */
[----:B------:R-:W-:Y:S01]  /*6d50*/  SHF.R.S32.HI R68, RZ, 0x18, R68 ;  /* 0x00000018ff447819 */ /* 0x000fe20000011444 */
[----:B------:R-:W-:Y:S01]  /*6d60*/  IMAD R0, R67, UR38, R0 ;  /* 0x0000002643007c24 */ /* 0x000fe2000f8e0200 */
[C---:B------:R-:W-:Y:S01]  /*6d70*/  PRMT R115, R73.reuse, 0x8880, RZ ;  /* 0x0000888049737816 */ /* 0x040fe200000000ff */
[----:B------:R-:W-:Y:S01]  /*6d80*/  IMAD R22, R64, R44, RZ ;  /* 0x0000002c40167224 */ /* 0x000fe200078e02ff */
[----:B------:R-:W-:Y:S01]  /*6d90*/  SHF.R.S32.HI R69, RZ, 0x18, R69 ;  /* 0x00000018ff457819 */ /* 0x000fe20000011445 */
[----:B------:R-:W-:Y:S01]  /*6da0*/  IMAD R3, R68, UR38, R3 ;  /* 0x0000002644037c24 */ /* 0x000fe2000f8e0203 */
[----:B------:R-:W-:Y:S01]  /*6db0*/  SHF.R.S32.HI R70, RZ, 0x18, R72 ;  /* 0x00000018ff467819 */ /* 0x000fe20000011448 */
[----:B------:R-:W-:Y:S01]  /*6dc0*/  IMAD.MOV.U32 R67, RZ, RZ, R115 ;  /* 0x000000ffff437224 */ /* 0x000fe200078e0073 */
[----:B------:R-:W-:Y:S01]  /*6dd0*/  SHF.L.U32 R114, R73, 0x10, RZ ;  /* 0x0000001049727819 */ /* 0x000fe200000006ff */
[----:B------:R-:W-:Y:S01]  /*6de0*/  IMAD R20, R69, UR38, R20 ;  /* 0x0000002645147c24 */ /* 0x000fe2000f8e0214 */
[----:B------:R-:W-:Y:S01]  /*6df0*/  SHF.L.U32 R112, R73, 0x8, RZ ;  /* 0x0000000849707819 */ /* 0x000fe200000006ff */
[----:B------:R-:W-:Y:S01]  /*6e00*/  IMAD R21, R70, UR38, R21 ;  /* 0x0000002646157c24 */ /* 0x000fe2000f8e0215 */
[----:B------:R-:W-:Y:S01]  /*6e10*/  SHF.R.S32.HI R68, RZ, 0x18, R114 ;  /* 0x00000018ff447819 */ /* 0x000fe20000011472 */
[----:B------:R-:W-:Y:S01]  /*6e20*/  IMAD R23, R64, R45, RZ ;  /* 0x0000002d40177224 */ /* 0x000fe200078e02ff */
[----:B------:R-:W-:Y:S01]  /*6e30*/  PRMT R110, R74, 0x8880, RZ ;  /* 0x000088804a6e7816 */ /* 0x000fe200000000ff */
[----:B------:R-:W-:Y:S01]  /*6e40*/  IMAD R22, R67, UR38, R22 ;  /* 0x0000002643167c24 */ /* 0x000fe2000f8e0216 */
[----:B------:R-:W-:Y:S01]  /*6e50*/  SHF.R.S32.HI R67, RZ, 0x18, R112 ;  /* 0x00000018ff437819 */ /* 0x000fe20000011470 */
[----:B------:R-:W-:Y:S01]  /*6e60*/  IMAD R40, R64, R46, RZ ;  /* 0x0000002e40287224 */ /* 0x000fe200078e02ff */
[----:B------:R-:W-:Y:S01]  /*6e70*/  SHF.R.S32.HI R72, RZ, 0x18, R73 ;  /* 0x00000018ff487819 */ /* 0x000fe20000011449 */
[C---:B------:R-:W-:Y:S01]  /*6e80*/  IMAD.U32 R109, R74.reuse, 0x10000, RZ ;  /* 0x000100004a6d7824 */ /* 0x040fe200078e00ff */
[----:B------:R-:W-:Y:S01]  /*6e90*/  SHF.L.U32 R71, R74, 0x8, RZ ;  /* 0x000000084a477819 */ /* 0x000fe200000006ff */
[----:B------:R-:W-:Y:S01]  /*6ea0*/  IMAD R41, R64, R47, RZ ;  /* 0x0000002f40297224 */ /* 0x000fe200078e02ff */
[----:B------:R-:W-:Y:S01]  /*6eb0*/  MOV R69, R110 ;  /* 0x0000006e00457202 */ /* 0x000fe20000000f00 */
[----:B------:R-:W-:Y:S01]  /*6ec0*/  IMAD R23, R68, UR38, R23 ;  /* 0x0000002644177c24 */ /* 0x000fe2000f8e0217 */
[----:B------:R-:W-:Y:S01]  /*6ed0*/  SHF.R.S32.HI R68, RZ, 0x18, R109 ;  /* 0x00000018ff447819 */ /* 0x000fe2000001146d */
[C---:B------:R-:W-:Y:S01]  /*6ee0*/  IMAD R42, R64.reuse, R48, RZ ;  /* 0x00000030402a7224 */ /* 0x040fe200078e02ff */
[----:B------:R-:W-:Y:S01]  /*6ef0*/  PRMT R104, R75, 0x8880, RZ ;  /* 0x000088804b687816 */ /* 0x000fe200000000ff */
[----:B------:R-:W-:Y:S01]  /*6f00*/  IMAD R40, R67, UR38, R40 ;  /* 0x0000002643287c24 */ /* 0x000fe2000f8e0228 */
[----:B------:R-:W-:Y:S01]  /*6f10*/  SHF.R.S32.HI R71, RZ, 0x18, R71 ;  /* 0x00000018ff477819 */ /* 0x000fe20000011447 */
[----:B------:R-:W-:Y:S01]  /*6f20*/  IMAD R43, R64, R49, RZ ;  /* 0x00000031402b7224 */ /* 0x000fe200078e02ff */
[----:B------:R-:W-:Y:S01]  /*6f30*/  SHF.R.S32.HI R74, RZ, 0x18, R74 ;  /* 0x00000018ff4a7819 */ /* 0x000fe2000001144a */
[----:B------:R-:W-:Y:S01]  /*6f40*/  IMAD R41, R72, UR38, R41 ;  /* 0x0000002648297c24 */ /* 0x000fe2000f8e0229 */
[C---:B------:R-:W-:Y:S01]  /*6f50*/  SHF.L.U32 R103, R75.reuse, 0x10, RZ ;  /* 0x000000104b677819 */ /* 0x040fe200000006ff */
[C---:B------:R-:W-:Y:S01]  /*6f60*/  IMAD R44, R64.reuse, R50, RZ ;  /* 0x00000032402c7224 */ /* 0x040fe200078e02ff */
[----:B------:R-:W-:Y:S01]  /*6f70*/  SHF.L.U32 R102, R75, 0x8, RZ ;  /* 0x000000084b667819 */ /* 0x000fe200000006ff */
[----:B------:R-:W-:Y:S01]  /*6f80*/  IMAD R42, R69, UR38, R42 ;  /* 0x00000026452a7c24 */ /* 0x000fe2000f8e022a */
[----:B------:R-:W-:Y:S01]  /*6f90*/  MOV R67, R104 ;  /* 0x0000006800437202 */ /* 0x000fe20000000f00 */
[----:B------:R-:W-:Y:S01]  /*6fa0*/  IMAD R45, R64, R51, RZ ;  /* 0x00000033402d7224 */ /* 0x000fe200078e02ff */
[----:B------:R-:W-:Y:S01]  /*6fb0*/  PRMT R113, R80, 0x8880, RZ ;  /* 0x0000888050717816 */ /* 0x000fe200000000ff */
[----:B------:R-:W-:Y:S01]  /*6fc0*/  IMAD R43, R68, UR38, R43 ;  /* 0x00000026442b7c24 */ /* 0x000fe2000f8e022b */
[----:B------:R-:W-:Y:S01]  /*6fd0*/  SHF.R.S32.HI R68, RZ, 0x18, R103 ;  /* 0x00000018ff447819 */ /* 0x000fe20000011467 */
[C---:B------:R-:W-:Y:S01]  /*6fe0*/  IMAD R46, R64.reuse, R52, RZ ;  /* 0x00000034402e7224 */ /* 0x040fe200078e02ff */
[----:B------:R-:W-:Y:S01]  /*6ff0*/  SHF.R.S32.HI R69, RZ, 0x18, R102 ;  /* 0x00000018ff457819 */ /* 0x000fe20000011466 */
[----:B------:R-:W-:Y:S01]  /*7000*/  IMAD R44, R71, UR38, R44 ;  /* 0x00000026472c7c24 */ /* 0x000fe2000f8e022c */
[----:B------:R-:W-:Y:S01]  /*7010*/  SHF.R.S32.HI R76, RZ, 0x18, R75 ;  /* 0x00000018ff4c7819 */ /* 0x000fe2000001144b */
[----:B------:R-:W-:Y:S01]  /*7020*/  IMAD R47, R64, R53, RZ ;  /* 0x00000035402f7224 */ /* 0x000fe200078e02ff */
[----:B------:R-:W-:Y:S01]  /*7030*/  SHF.L.U32 R111, R80, 0x10, RZ ;  /* 0x00000010506f7819 */ /* 0x000fe200000006ff */
[----:B------:R-:W-:Y:S01]  /*7040*/  IMAD R45, R74, UR38, R45 ;  /* 0x000000264a2d7c24 */ /* 0x000fe2000f8e022d */
[----:B------:R-:W-:Y:S01]  /*7050*/  PRMT R107, R81, 0x8880, RZ ;  /* 0x00008880516b7816 */ /* 0x000fe200000000ff */
[C---:B------:R-:W-:Y:S01]  /*7060*/  IMAD R48, R64.reuse, R54, RZ ;  /* 0x0000003640307224 */ /* 0x040fe200078e02ff */
[----:B------:R-:W-:Y:S01]  /*7070*/  SHF.R.S32.HI R78, RZ, 0x18, R80 ;  /* 0x00000018ff4e7819 */ /* 0x000fe20000011450 */
[----:B------:R-:W-:Y:S01]  /*7080*/  IMAD R46, R67, UR38, R46 ;  /* 0x00000026432e7c24 */ /* 0x000fe2000f8e022e */
[----:B------:R-:W-:Y:S01]  /*7090*/  MOV R67, R113 ;  /* 0x0000007100437202 */ /* 0x000fe20000000f00 */
[----:B------:R-:W-:Y:S01]  /*70a0*/  IMAD R49, R64, R55, RZ ;  /* 0x0000003740317224 */ /* 0x000fe200078e02ff */
[C---:B------:R-:W-:Y:S01]  /*70b0*/  SHF.L.U32 R106, R81.reuse, 0x10, RZ ;  /* 0x00000010516a7819 */ /* 0x040fe200000006ff */
[----:B------:R-:W-:Y:S01]  /*70c0*/  IMAD R47, R68, UR38, R47 ;  /* 0x00000026442f7c24 */ /* 0x000fe2000f8e022f */
[----:B------:R-:W-:Y:S01]  /*70d0*/  SHF.R.S32.HI R68, RZ, 0x18, R111 ;  /* 0x00000018ff447819 */ /* 0x000fe2000001146f */
[----:B------:R-:W-:Y:S01]  /*70e0*/  IMAD R24, R64, R24, RZ ;  /* 0x0000001840187224 */ /* 0x000fe200078e02ff */
[----:B------:R-:W-:Y:S01]  /*70f0*/  SHF.L.U32 R105, R81, 0x8, RZ ;  /* 0x0000000851697819 */ /* 0x000fe200000006ff */
[----:B------:R-:W-:Y:S01]  /*7100*/  IMAD.SHL.U32 R108, R80, 0x100, RZ ;  /* 0x00000100506c7824 */ /* 0x000fe200078e00ff */
[----:B------:R-:W-:Y:S01]  /*7110*/  PRMT R101, R82, 0x8880, RZ ;  /* 0x0000888052657816 */ /* 0x000fe200000000ff */
[----:B------:R-:W-:Y:S01]  /*7120*/  IMAD R48, R69, UR38, R48 ;  /* 0x0000002645307c24 */ /* 0x000fe2000f8e0230 */
[----:B------:R-:W-:Y:S01]  /*7130*/  MOV R69, R107 ;  /* 0x0000006b00457202 */ /* 0x000fe20000000f00 */
        /* <DEDUP_REMOVED lines=8> */
[----:B------:R-:W-:Y:S01]  /*71c0*/  IMAD R27, R64, R27, RZ ;  /* 0x0000001b401b7224 */ /* 0x000fe200078e02ff */
[----:B------:R-:W-:Y:S01]  /*71d0*/  SHF.L.U32 R99, R82, 0x8, RZ ;  /* 0x0000000852637819 */ /* 0x000fe200000006ff */
[----:B------:R-:W-:Y:S01]  /*71e0*/  IMAD R25, R68, UR38, R25 ;  /* 0x0000002644197c24 */ /* 0x000fe2000f8e0219 */
[----:B------:R-:W-:Y:S01]  /*71f0*/  SHF.R.S32.HI R68, RZ, 0x18, R106 ;  /* 0x00000018ff447819 */ /* 0x000fe2000001146a */
[C---:B------:R-:W-:Y:S01]  /*7200*/  IMAD R28, R64.reuse, R28, RZ ;  /* 0x0000001c401c7224 */ /* 0x040fe200078e02ff */
[----:B------:R-:W-:Y:S01]  /*7210*/  PRMT R98, R83, 0x8880, RZ ;  /* 0x0000888053627816 */ /* 0x000fe200000000ff */
        /* <DEDUP_REMOVED lines=11> */
[----:B------:R-:W-:Y:S01]  /*72d0*/  SHF.L.U32 R95, R88, 0x10, RZ ;  /* 0x00000010585f7819 */ /* 0x000fe200000006ff */
[----:B------:R-:W-:Y:S01]  /*72e0*/  IMAD R29, R68, UR38, R29 ;  /* 0x00000026441d7c24 */ /* 0x000fe2000f8e021d */
[----:B------:R-:W-:Y:S01]  /*72f0*/  SHF.R.S32.HI R68, RZ, 0x18, R100 ;  /* 0x00000018ff447819 */ /* 0x000fe20000011464 */
[----:B------:R-:W-:Y:S01]  /*7300*/  IMAD R32, R64, R32, RZ ;  /* 0x0000002040207224 */ /* 0x000fe200078e02ff */
[----:B------:R-:W-:Y:S01]  /*7310*/  SHF.L.U32 R93, R88, 0x8, RZ ;  /* 0x00000008585d7819 */ /* 0x000fe200000006ff */
[----:B------:R-:W-:Y:S01]  /*7320*/  IMAD R30, R71, UR38, R30 ;  /* 0x00000026471e7c24 */ /* 0x000fe2000f8e021e */
[----:B------:R-:W-:Y:S01]  /*7330*/  SHF.R.S32.HI R71, RZ, 0x18, R94 ;  /* 0x00000018ff477819 */ /* 0x000fe2000001145e */
[----:B------:R-:W-:Y:S01]  /*7340*/  IMAD.MOV.U32 R67, RZ, RZ, R101 ;  /* 0x000000ffff437224 */ /* 0x000fe200078e0065 */
[C---:B------:R-:W-:Y:S01]  /*7350*/  PRMT R92, R89.reuse, 0x8880, RZ ;  /* 0x00008880595c7816 */ /* 0x040fe200000000ff */
[----:B------:R-:W-:Y:S01]  /*7360*/  IMAD R31, R80, UR38, R31 ;  /* 0x00000026501f7c24 */ /* 0x000fe2000f8e021f */
[----:B------:R-:W-:Y:S01]  /*7370*/  SHF.R.S32.HI R70, RZ, 0x18, R88 ;  /* 0x00000018ff467819 */ /* 0x000fe20000011458 */
[C---:B------:R-:W-:Y:S01]  /*7380*/  IMAD R33, R64.reuse, R33, RZ ;  /* 0x0000002140217224 */ /* 0x040fe200078e02ff */
[----:B------:R-:W-:Y:S01]  /*7390*/  SHF.L.U32 R87, R89, 0x10, RZ ;  /* 0x0000001059577819 */ /* 0x000fe200000006ff */
[----:B------:R-:W-:Y:S01]  /*73a0*/  IMAD R32, R67, UR38, R32 ;  /* 0x0000002643207c24 */ /* 0x000fe2000f8e0220 */
[----:B------:R-:W-:Y:S01]  /*73b0*/  SHF.R.S32.HI R67, RZ, 0x18, R99 ;  /* 0x00000018ff437819 */ /* 0x000fe20000011463 */
[----:B------:R-:W-:Y:S01]  /*73c0*/  IMAD R34, R64, R34, RZ ;  /* 0x0000002240227224 */ /* 0x000fe200078e02ff */
[----:B------:R-:W-:Y:S01]  /*73d0*/  SHF.R.S32.HI R86, RZ, 0x18, R89 ;  /* 0x00000018ff567819 */ /* 0x000fe20000011459 */
[----:B------:R-:W-:Y:S01]  /*73e0*/  IMAD.U32 R96, R83, 0x10000, RZ ;  /* 0x0001000053607824 */ /* 0x000fe200078e00ff */
[----:B------:R-:W-:Y:S01]  /*73f0*/  PRMT R83, R90, 0x8880, RZ ;  /* 0x000088805a537816 */ /* 0x000fe200000000ff */
[----:B------:R-:W-:Y:S01]  /*7400*/  IMAD R35, R64, R35, RZ ;  /* 0x0000002340237224 */ /* 0x000fe200078e02ff */
[----:B------:R-:W-:Y:S01]  /*7410*/  SHF.L.U32 R81, R90, 0x10, RZ ;  /* 0x000000105a517819 */ /* 0x000fe200000006ff */
[----:B------:R-:W-:Y:S01]  /*7420*/  IMAD R33, R68, UR38, R33 ;  /* 0x0000002644217c24 */ /* 0x000fe2000f8e0221 */
[----:B------:R-:W-:Y:S01]  /*7430*/  SHF.R.S32.HI R68, RZ, 0x18, R96 ;  /* 0x00000018ff447819 */ /* 0x000fe20000011460 */
[----:B------:R-:W-:Y:S01]  /*7440*/  IMAD R36, R64, R36, RZ ;  /* 0x0000002440247224 */ /* 0x000fe200078e02ff */
[----:B------:R-:W-:Y:S01]  /*7450*/  SHF.L.U32 R79, R90, 0x8, RZ ;  /* 0x000000085a4f7819 */ /* 0x000fe200000006ff */
[----:B------:R-:W-:Y:S01]  /*7460*/  IMAD R34, R67, UR38, R34 ;  /* 0x0000002643227c24 */ /* 0x000fe2000f8e0222 */
[----:B------:R-:W-:Y:S01]  /*7470*/  MOV R67, R97 ;  /* 0x0000006100437202 */ /* 0x000fe20000000f00 */
[----:B------:R-:W-:Y:S01]  /*7480*/  IMAD R37, R64, R37, RZ ;  /* 0x0000002540257224 */ /* 0x000fe200078e02ff */
[C---:B------:R-:W-:Y:S01]  /*7490*/  PRMT R77, R91.reuse, 0x8880, RZ ;  /* 0x000088805b4d7816 */ /* 0x040fe200000000ff */
[----:B------:R-:W-:Y:S01]  /*74a0*/  IMAD R35, R82, UR38, R35 ;  /* 0x0000002652237c24 */ /* 0x000fe2000f8e0223 */
[----:B------:R-:W-:Y:S01]  /*74b0*/  SHF.R.S32.HI R88, RZ, 0x18, R90 ;  /* 0x00000018ff587819 */ /* 0x000fe2000001145a */
[C---:B------:R-:W-:Y:S01]  /*74c0*/  IMAD R38, R64.reuse, R38, RZ ;  /* 0x0000002640267224 */ /* 0x040fe200078e02ff */
[----:B------:R-:W-:Y:S01]  /*74d0*/  SHF.L.U32 R75, R91, 0x10, RZ ;  /* 0x000000105b4b7819 */ /* 0x000fe200000006ff */
[----:B------:R-:W-:Y:S01]  /*74e0*/  IMAD R36, R69, UR38, R36 ;  /* 0x0000002645247c24 */ /* 0x000fe2000f8e0224 */
[----:B------:R-:W-:Y:S01]  /*74f0*/  MOV R69, R92 ;  /* 0x0000005c00457202 */ /* 0x000fe20000000f00 */
[----:B------:R-:W-:Y:S01]  /*7500*/  IMAD R39, R64, R39, RZ ;  /* 0x0000002740277224 */ /* 0x000fe200078e02ff */
[----:B------:R-:W-:Y:S01]  /*7510*/  SHF.L.U32 R73, R91, 0x8, RZ ;  /* 0x000000085b497819 */ /* 0x000fe200000006ff */
[----:B------:R-:W-:Y:S01]  /*7520*/  IMAD R37, R68, UR38, R37 ;  /* 0x0000002644257c24 */ /* 0x000fe2000f8e0225 */
[----:B------:R-:W-:Y:S01]  /*7530*/  SHF.R.S32.HI R68, RZ, 0x18, R95 ;  /* 0x00000018ff447819 */ /* 0x000fe2000001145f */
[----:B------:R-:W-:Y:S01]  /*7540*/  IMAD R38, R71, UR38, R38 ;  /* 0x0000002647267c24 */ /* 0x000fe2000f8e0226 */
[----:B------:R-:W-:Y:S01]  /*7550*/  SHF.R.S32.HI R90, RZ, 0x18, R91 ;  /* 0x00000018ff5a7819 */ /* 0x000fe2000001145b */
[----:B------:R-:W-:Y:S01]  /*7560*/  IMAD R39, R84, UR38, R39 ;  /* 0x0000002654277c24 */ /* 0x000fe2000f8e0227 */
[----:B------:R-:W-:Y:S01]  /*7570*/  I2IP.S8.S32.SAT R124, R21, R20, RZ ;  /* 0x00000014157c7239 */ /* 0x000fe200000014ff */
[----:B------:R-:W-:Y:S01]  /*7580*/  IMAD.SHL.U32 R85, R89, 0x100, RZ ;  /* 0x0000010059557824 */ /* 0x000fe200078e00ff */
[----:B------:R-:W-:Y:S01]  /*7590*/  I2IP.S8.S32.SAT R125, R41, R40, RZ ;  /* 0x00000028297d7239 */ /* 0x000fe200000014ff */
[----:B------:R-:W1:Y:S01]  /*75a0*/  LDTM.x16 R4, tmem[UR4+0x20] ;  /* 0x00002004000479ee */ /* 0x000e620008240000 */
[----:B------:R-:W-:Y:S01]  /*75b0*/  NOP ;  /* 0x0000000000007918 */ /* 0x000fe20000000000 */
[----:B------:R-:W-:Y:S01]  /*75c0*/  UPRMT UR5, UR37, 0x654, UR5 ;  /* 0x0000065425057896 */ /* 0x000fe20008000005 */
[----:B------:R-:W-:Y:S01]  /*75d0*/  I2IP.S8.S32.SAT R124, R3, R0, R124 ;  /* 0x00000000037c7239 */ /* 0x000fe2000000147c */
[----:B------:R-:W-:Y:S01]  /*75e0*/  UIADD3 UR16, UPT, UPT, UR39, 0x1, URZ ;  /* 0x0000000127107890 */ /* 0x000fe2000fffe0ff */
[----:B------:R-:W-:Y:S01]  /*75f0*/  I2IP.S8.S32.SAT R125, R23, R22, R125 ;  /* 0x00000016177d7239 */ /* 0x000fe2000000147d */
[----:B------:R-:W-:Y:S01]  /*7600*/  BSSY.RECONVERGENT B0, `(.L_x_124) ;  /* 0x000005f000007945 */ /* 0x000fe20003800200 */
[----:B------:R-:W-:Y:S02]  /*7610*/  I2IP.S8.S32.SAT R126, R45, R44, RZ ;  /* 0x0000002c2d7e7239 */ /* 0x000fe400000014ff */
[----:B------:R-:W-:Y:S02]  /*7620*/  I2IP.S8.S32.SAT R127, R49, R48, RZ ;  /* 0x00000030317f7239 */ /* 0x000fe400000014ff */
[----:B-1----:R-:W-:Y:S01]  /*7630*/  SYNCS.ARRIVE.TRANS64.RED.A1T0 RZ, [UR5], RZ ;  /* 0x000000ffffff79a7 */ /* 0x002fe20008100405 */
[----:B------:R-:W-:Y:S02]  /*7640*/  I2IP.S8.S32.SAT R126, R43, R42, R126 ;  /* 0x0000002a2b7e7239 */ /* 0x000fe4000000147e */
[----:B------:R-:W-:Y:S02]  /*7650*/  I2IP.S8.S32.SAT R127, R47, R46, R127 ;  /* 0x0000002e2f7f7239 */ /* 0x000fe4000000147f */
[----:B------:R-:W-:Y:S02]  /*7660*/  I2IP.S8.S32.SAT R132, R27, R26, RZ ;  /* 0x0000001a1b847239 */ /* 0x000fe400000014ff */
[----:B------:R-:W-:Y:S01]  /*7670*/  I2IP.S8.S32.SAT R133, R31, R30, RZ ;  /* 0x0000001e1f857239 */ /* 0x000fe200000014ff */
[----:B------:R1:W-:Y:S01]  /*7680*/  STS.128 [R143+0x1b80], R124 ;  /* 0x001b807c8f007388 */ /* 0x0003e20000000c00 */
[----:B------:R-:W-:Y:S02]  /*7690*/  I2IP.S8.S32.SAT R132, R25, R24, R132 ;  /* 0x0000001819847239 */ /* 0x000fe40000001484 */
[----:B------:R-:W-:Y:S01]  /*76a0*/  I2IP.S8.S32.SAT R133, R29, R28, R133 ;  /* 0x0000001c1d857239 */ /* 0x000fe20000001485 */
[C---:B------:R-:W-:Y:S01]  /*76b0*/  IMAD R4, R64.reuse, R4, RZ ;  /* 0x0000000440047224 */ /* 0x040fe200078e02ff */
[----:B------:R-:W-:Y:S01]  /*76c0*/  I2IP.S8.S32.SAT R134, R35, R34, RZ ;  /* 0x0000002223867239 */ /* 0x000fe200000014ff */
[C---:B------:R-:W-:Y:S01]  /*76d0*/  IMAD R5, R64.reuse, R5, RZ ;  /* 0x0000000540057224 */ /* 0x040fe200078e02ff */
[----:B------:R-:W-:Y:S01]  /*76e0*/  I2IP.S8.S32.SAT R135, R39, R38, RZ ;  /* 0x0000002627877239 */ /* 0x000fe200000014ff */
[----:B------:R-:W-:Y:S01]  /*76f0*/  IMAD R4, R67, UR38, R4 ;  /* 0x0000002643047c24 */ /* 0x000fe2000f8e0204 */
[----:B------:R-:W-:Y:S01]  /*7700*/  SHF.R.S32.HI R67, RZ, 0x18, R93 ;  /* 0x00000018ff437819 */ /* 0x000fe2000001145d */
[C---:B------:R-:W-:Y:S01]  /*7710*/  IMAD R6, R64.reuse, R6, RZ ;  /* 0x0000000640067224 */ /* 0x040fe200078e02ff */
[----:B------:R-:W-:Y:S01]  /*7720*/  I2IP.S8.S32.SAT R134, R33, R32, R134 ;  /* 0x0000002021867239 */ /* 0x000fe20000001486 */
[----:B------:R-:W-:Y:S01]  /*7730*/  IMAD R7, R64, R7, RZ ;  /* 0x0000000740077224 */ /* 0x000fe200078e02ff */
[----:B------:R-:W-:Y:S01]  /*7740*/  I2IP.S8.S32.SAT R135, R37, R36, R135 ;  /* 0x0000002425877239 */ /* 0x000fe20000001487 */
[----:B------:R-:W-:Y:S01]  /*7750*/  IMAD R5, R68, UR38, R5 ;  /* 0x0000002644057c24 */ /* 0x000fe2000f8e0205 */
[----:B------:R-:W-:Y:S01]  /*7760*/  SHF.R.S32.HI R68, RZ, 0x18, R87 ;  /* 0x00000018ff447819 */ /* 0x000fe20000011457 */
[C---:B------:R-:W-:Y:S02]  /*7770*/  IMAD R8, R64.reuse, R8, RZ ;  /* 0x0000000840087224 */ /* 0x040fe400078e02ff */
[----:B------:R-:W-:Y:S01]  /*7780*/  IMAD R6, R67, UR38, R6 ;  /* 0x0000002643067c24 */ /* 0x000fe2000f8e0206 */
[----:B------:R1:W-:Y:S01]  /*7790*/  STS.128 [R143+0x2380], R132 ;  /* 0x002380848f007388 */ /* 0x0003e20000000c00 */
[----:B------:R-:W-:Y:S01]  /*77a0*/  IMAD R9, R64, R9, RZ ;  /* 0x0000000940097224 */ /* 0x000fe200078e02ff */
[----:B------:R-:W-:Y:S01]  /*77b0*/  SHF.R.S32.HI R67, RZ, 0x18, R85 ;  /* 0x00000018ff437819 */ /* 0x000fe20000011455 */
[----:B------:R-:W-:Y:S02]  /*77c0*/  IMAD R7, R70, UR38, R7 ;  /* 0x0000002646077c24 */ /* 0x000fe4000f8e0207 */
[C---:B------:R-:W-:Y:S02]  /*77d0*/  IMAD R10, R64.reuse, R10, RZ ;  /* 0x0000000a400a7224 */ /* 0x040fe400078e02ff */
[----:B------:R-:W-:Y:S01]  /*77e0*/  IMAD R8, R69, UR38, R8 ;  /* 0x0000002645087c24 */ /* 0x000fe2000f8e0208 */
[----:B------:R-:W-:Y:S01]  /*77f0*/  I2IP.S8.S32.SAT R148, R7, R6, RZ ;  /* 0x0000000607947239 */ /* 0x000fe200000014ff */
[----:B------:R-:W-:Y:S01]  /*7800*/  IMAD R11, R64, R11, RZ ;  /* 0x0000000b400b7224 */ /* 0x000fe200078e02ff */
[----:B------:R-:W-:Y:S01]  /*7810*/  MOV R69, R83 ;  /* 0x0000005300457202 */ /* 0x000fe20000000f00 */
[----:B------:R-:W-:Y:S01]  /*7820*/  IMAD R9, R68, UR38, R9 ;  /* 0x0000002644097c24 */ /* 0x000fe2000f8e0209 */
[----:B------:R-:W-:Y:S01]  /*7830*/  I2IP.S8.S32.SAT R148, R5, R4, R148 ;  /* 0x0000000405947239 */ /* 0x000fe20000001494 */
[C---:B------:R-:W-:Y:S01]  /*7840*/  IMAD R12, R64.reuse, R12, RZ ;  /* 0x0000000c400c7224 */ /* 0x040fe200078e02ff */
[----:B------:R-:W-:Y:S01]  /*7850*/  SHF.R.S32.HI R68, RZ, 0x18, R81 ;  /* 0x00000018ff447819 */ /* 0x000fe20000011451 */
[----:B------:R-:W-:Y:S01]  /*7860*/  IMAD R10, R67, UR38, R10 ;  /* 0x00000026430a7c24 */ /* 0x000fe2000f8e020a */
[----:B------:R-:W-:Y:S01]  /*7870*/  SHF.R.S32.HI R67, RZ, 0x18, R79 ;  /* 0x00000018ff437819 */ /* 0x000fe2000001144f */
[----:B------:R-:W-:Y:S02]  /*7880*/  IMAD R13, R64, R13, RZ ;  /* 0x0000000d400d7224 */ /* 0x000fe400078e02ff */
[----:B------:R-:W-:Y:S02]  /*7890*/  IMAD R11, R86, UR38, R11 ;  /* 0x00000026560b7c24 */ /* 0x000fe4000f8e020b */
[C---:B------:R-:W-:Y:S02]  /*78a0*/  IMAD R14, R64.reuse, R14, RZ ;  /* 0x0000000e400e7224 */ /* 0x040fe400078e02ff */
[----:B------:R-:W-:Y:S01]  /*78b0*/  IMAD R12, R69, UR38, R12 ;  /* 0x00000026450c7c24 */ /* 0x000fe2000f8e020c */
[----:B------:R-:W-:Y:S01]  /*78c0*/  I2IP.S8.S32.SAT R149, R11, R10, RZ ;  /* 0x0000000a0b957239 */ /* 0x000fe200000014ff */
[----:B------:R-:W-:Y:S01]  /*78d0*/  IMAD R15, R64, R15, RZ ;  /* 0x0000000f400f7224 */ /* 0x000fe200078e02ff */
[----:B------:R-:W-:Y:S01]  /*78e0*/  MOV R69, R77 ;  /* 0x0000004d00457202 */ /* 0x000fe20000000f00 */
[----:B------:R-:W-:Y:S01]  /*78f0*/  IMAD R13, R68, UR38, R13 ;  /* 0x00000026440d7c24 */ /* 0x000fe2000f8e020d */
[----:B------:R-:W-:Y:S01]  /*7900*/  SHF.R.S32.HI R68, RZ, 0x18, R75 ;  /* 0x00000018ff447819 */ /* 0x000fe2000001144b */
[C---:B------:R-:W-:Y:S01]  /*7910*/  IMAD R16, R64.reuse, R16, RZ ;  /* 0x0000001040107224 */ /* 0x040fe200078e02ff */
[----:B------:R-:W-:Y:S01]  /*7920*/  I2IP.S8.S32.SAT R149, R9, R8, R149 ;  /* 0x0000000809957239 */ /* 0x000fe20000001495 */
[----:B------:R-:W-:Y:S01]  /*7930*/  IMAD R14, R67, UR38, R14 ;  /* 0x00000026430e7c24 */ /* 0x000fe2000f8e020e */
[----:B------:R-:W-:Y:S01]  /*7940*/  SHF.R.S32.HI R67, RZ, 0x18, R73 ;  /* 0x00000018ff437819 */ /* 0x000fe20000011449 */
[----:B------:R-:W-:Y:S02]  /*7950*/  IMAD R17, R64, R17, RZ ;  /* 0x0000001140117224 */ /* 0x000fe400078e02ff */
[----:B------:R-:W-:Y:S02]  /*7960*/  IMAD R15, R88, UR38, R15 ;  /* 0x00000026580f7c24 */ /* 0x000fe4000f8e020f */
[----:B------:R-:W-:Y:S02]  /*7970*/  IMAD R16, R69, UR38, R16 ;  /* 0x0000002645107c24 */ /* 0x000fe4000f8e0210 */
[----:B------:R-:W-:Y:S01]  /*7980*/  IMAD R18, R64, R18, RZ ;  /* 0x0000001240127224 */ /* 0x000fe200078e02ff */
[----:B------:R-:W-:Y:S01]  /*7990*/  I2IP.S8.S32.SAT R147, R15, R14, RZ ;  /* 0x0000000e0f937239 */ /* 0x000fe200000014ff */
[----:B------:R-:W-:Y:S02]  /*79a0*/  IMAD R17, R68, UR38, R17 ;  /* 0x0000002644117c24 */ /* 0x000fe4000f8e0211 */
[----:B------:R-:W-:Y:S01]  /*79b0*/  IMAD R19, R64, R19, RZ ;  /* 0x0000001340137224 */ /* 0x000fe200078e02ff */
[----:B------:R-:W-:Y:S01]  /*79c0*/  I2IP.S8.S32.SAT R150, R13, R12, R147 ;  /* 0x0000000c0d967239 */ /* 0x000fe20000001493 */
[----:B------:R-:W-:Y:S02]  /*79d0*/  IMAD R18, R67, UR38, R18 ;  /* 0x0000002643127c24 */ /* 0x000fe4000f8e0212 */
[----:B------:R-:W-:Y:S05]  /*79e0*/  IMAD R19, R90, UR38, R19 ;  /* 0x000000265a137c24 */ /* 0x000fea000f8e0213 */
[----:B------:R-:W-:Y:S04]  /*79f0*/  I2IP.S8.S32.SAT R152, R19, R18, RZ ;  /* 0x0000001213987239 */ /* 0x000fe800000014ff */
[----:B------:R-:W-:Y:S05]  /*7a00*/  I2IP.S8.S32.SAT R151, R17, R16, R152 ;  /* 0x0000001011977239 */ /* 0x000fea0000001498 */
[----:B------:R1:W-:Y:S01]  /*7a10*/  STS.128 [R143+0x2b80], R148 ;  /* 0x002b80948f007388 */ /* 0x0003e20000000c00 */
[----:B------:R-:W-:Y:S01]  /*7a20*/  @!PT LDS RZ, [RZ] ;  /* 0x00000000fffff984 */ /* 0x000fe20000000800 */
[----:B------:R-:W-:Y:S01]  /*7a30*/  @!PT LDS RZ, [RZ] ;  /* 0x00000000fffff984 */ /* 0x000fe20000000800 */
[----:B------:R-:W-:Y:S01]  /*7a40*/  @!PT LDS RZ, [RZ] ;  /* 0x00000000fffff984 */ /* 0x000fe20000000800 */
[----:B------:R-:W-:Y:S01]  /*7a50*/  @!PT LDS RZ, [RZ] ;  /* 0x00000000fffff984 */ /* 0x000fe20000000800 */
[----:B------:R2:W-:Y:S07]  /*7a60*/  MEMBAR.ALL.CTA ;  /* 0x0000000000007992 */ /* 0x0005ee0000008000 */
[----:B--2---:R-:W2:Y:S02]  /*7a70*/  FENCE.VIEW.ASYNC.S ;  /* 0x00000000000073c6 */ /* 0x004ea40000000000 */
[----:B--2---:R-:W-:Y:S06]  /*7a80*/  BAR.SYNC.DEFER_BLOCKING 0x1, 0x80 ;  /* 0x0042000000007b1d */ /* 0x004fec0000010000 */
[----:B------:R-:W-:Y:S05]  /*7a90*/  @P0 BRA `(.L_x_125) ;  /* 0x0000000000540947 */ /* 0x000fea0003800000 */
[----:B------:R-:W-:Y:S01]  /*7aa0*/  R2UR UR13, R123 ;  /* 0x000000007b0d72ca */ /* 0x000fe200000e0000 */
[----:B------:R-:W-:Y:S01]  /*7ab0*/  UIADD3 UR18, UP0, UPT, UR48, 0x680, URZ ;  /* 0x0000068030127890 */ /* 0x000fe2000ff1e0ff */
[----:B------:R-:W-:Y:S01]  /*7ac0*/  R2UR UR14, R129 ;  /* 0x00000000810e72ca */ /* 0x000fe200000e0000 */
[----:B------:R-:W-:Y:S02]  /*7ad0*/  UIADD3 UR12, UPT, UPT, UR46, 0x1b80, URZ ;  /* 0x00001b802e0c7890 */ /* 0x000fe4000fffe0ff */
[----:B------:R-:W-:Y:S01]  /*7ae0*/  UIADD3.X UR19, UPT, UPT, URZ, UR49, URZ, UP0, !UPT ;  /* 0x00000031ff137290 */ /* 0x000fe200087fe4ff */
[----:B------:R-:W-:Y:S01]  /*7af0*/  UMOV UR15, UR36 ;  /* 0x00000024000f7c82 */ /* 0x000fe20008000000 */
[----:B------:R-:W-:Y:S01]  /*7b00*/  UIADD3 UR8, UPT, UPT, UR46, 0x2380, URZ ;  /* 0x000023802e087890 */ /* 0x000fe2000fffe0ff */
[----:B------:R-:W-:Y:S01]  /*7b10*/  UMOV UR11, UR36 ;  /* 0x00000024000b7c82 */ /* 0x000fe20008000000 */
[----:B------:R-:W-:Y:S04]  /*7b20*/  UIADD3 UR4, UPT, UPT, UR46, 0x2b80, URZ ;  /* 0x00002b802e047890 */ /* 0x000fe8000fffe0ff */
[----:B------:R-:W-:Y:S02]  /*7b30*/  UIMAD UR13, UR13, 0x30, URZ ;  /* 0x000000300d0d78a4 */ /* 0x000fe4000f8e02ff */
[----:B------:R-:W-:Y:S02]  /*7b40*/  USHF.L.U32 UR14, UR14, 0x7, URZ ;  /* 0x000000070e0e7899 */ /* 0x000fe400080006ff */
[----:B------:R-:W-:Y:S02]  /*7b50*/  UIADD3 UR9, UPT, UPT, UR13, 0x10, URZ ;  /* 0x000000100d097890 */ /* 0x000fe4000fffe0ff */
[----:B------:R-:W-:Y:S01]  /*7b60*/  UIADD3 UR5, UPT, UPT, UR13, 0x20, URZ ;  /* 0x000000200d057890 */ /* 0x000fe2000fffe0ff */
[----:B------:R-:W-:Y:S02]  /*7b70*/  UMOV UR7, UR36 ;  /* 0x0000002400077c82 */ /* 0x000fe40008000000 */
[----:B------:R-:W-:Y:S01]  /*7b80*/  UMOV UR10, UR14 ;  /* 0x0000000e000a7c82 */ /* 0x000fe20008000000 */
[----:B------:R-:W-:Y:S01]  /*7b90*/  UMOV UR6, UR14 ;  /* 0x0000000e00067c82 */ /* 0x000fe20008000000 */
[----:B------:R2:W-:Y:S02]  /*7ba0*/  UTMASTG.3D [UR12], [UR18] ;  /* 0x0000000c120073b5 */ /* 0x0005e40008010000 */
[----:B------:R2:W-:Y:S02]  /*7bb0*/  UTMASTG.3D [UR8], [UR18] ;  /* 0x00000008120073b5 */ /* 0x0005e40008010000 */
[----:B------:R2:W-:Y:S01]  /*7bc0*/  UTMASTG.3D [UR4], [UR18] ;  /* 0x00000004120073b5 */ /* 0x0005e20008010000 */
[----:B------:R0:W-:Y:S01]  /*7bd0*/  UTMACMDFLUSH ;  /* 0x00000000000079b7 */ /* 0x0001e20000000000 */
[----:B--2---:R-:W-:Y:S04]  /*7be0*/  DEPBAR.LE SB0, 0x0 ;  /* 0x000080000000791a */ /* 0x004fe80000000000 */
.L_x_125:
[----:B------:R-:W-:Y:S05]  /*7bf0*/  BSYNC.RECONVERGENT B0 ;  /* 0x0000000000007941 */ /* 0x000fea0003800200 */
.L_x_124:
[----:B------:R-:W-:Y:S01]  /*7c00*/  BAR.SYNC.DEFER_BLOCKING 0x1, 0x80 ;  /* 0x0042000000007b1d */ /* 0x000fe20000010000 */
[----:B------:R-:W-:Y:S01]  /*7c10*/  ISETP.NE.AND P1, PT, R145, RZ, PT ;  /* 0x000000ff9100720c */ /* 0x000fe20003f25270 */
[----:B------:R-:W-:Y:S01]  /*7c20*/  UISETP.NE.AND UP0, UPT, UR16, 0x4, UPT ;  /* 0x000000041000788c */ /* 0x000fe2000bf05270 */
[C---:B------:R-:W-:Y:S01]  /*7c30*/  ISETP.NE.AND P0, PT, R146.reuse, 0x2, PT ;  /* 0x000000029200780c */ /* 0x040fe20003f05270 */
[----:B------:R-:W-:Y:S02]  /*7c40*/  IMAD.IADD R123, R63, 0x1, R122 ;  /* 0x000000013f7b7824 */ /* 0x000fe400078e027a */
[----:B------:R-:W-:Y:S01]  /*7c50*/  USEL UR4, URZ, 0x1, UP0 ;  /* 0x00000001ff047887 */ /* 0x000fe20008000000 */
[----:B------:R-:W-:Y:S01]  /*7c60*/  SEL R0, RZ, 0x1, P0 ;  /* 0x00000001ff007807 */ /* 0x000fe20000000000 */
[----:B------:R-:W-:Y:S01]  /*7c70*/  USEL UR39, UR16, URZ, UP0 ;  /* 0x000000ff10277287 */ /* 0x000fe20008000000 */
[----:B------:R-:W-:Y:S01]  /*7c80*/  SEL R146, R146, RZ, P0 ;  /* 0x000000ff92927207 */ /* 0x000fe20000000000 */
[----:B------:R-:W-:Y:S01]  /*7c90*/  IMAD.IADD R129, R65, 0x1, R128 ;  /* 0x0000000141817824 */ /* 0x000fe200078e0280 */
[----:B------:R-:W-:Y:S02]  /*7ca0*/  LOP3.LUT R141, R141, R0, RZ, 0x3c, !PT ;  /* 0x000000008d8d7212 */ /* 0x000fe400078e3cff */
[----:B------:R-:W-:Y:S02]  /*7cb0*/  LOP3.LUT R142, R142, UR4, RZ, 0x3c, !PT ;  /* 0x000000048e8e7c12 */ /* 0x000fe4000f8e3cff */
[----:B------:R-:W-:Y:S01]  /*7cc0*/  @P1 R2UR UR36, R139 ;  /* 0x000000008b2412ca */ /* 0x000fe200000e0000 */
[----:B------:R-:W-:Y:S03]  /*7cd0*/  @!UPT UIADD3 URZ, UPT, UPT, URZ, URZ, URZ ;  /* 0x000000fffffff290 */ /* 0x000fe6000fffe0ff */
[----:B------:R-:W-:Y:S11]  /*7ce0*/  @P1 BRA `(.L_x_126) ;  /* 0xffffffe000101947 */ /* 0x000ff6000383ffff */
[----:B------:R-:W-:Y:S05]  /*7cf0*/  EXIT ;  /* 0x000000000000794d */ /* 0x000fea0003800000 */
.L_x_20:
[----:B--2---:R2:W1:Y:S02]  /*7d00*/  SYNCS.PHASECHK.TRANS64.TRYWAIT P0, [R3+URZ+0x2f0], R2 ;  /* 0x0002f002030075a7 */ /* 0x00446400080011ff */
[----:B-1----:R-:W-:Y:S05]  /*7d10*/  @!P0 NANOSLEEP.SYNCS 0x989680 ;  /* 0x009896800000895d */ /* 0x002fea0003900000 */
[----:B------:R-:W1:Y:S02]  /*7d20*/  @!P0 SYNCS.PHASECHK.TRANS64 P0, [R3+URZ+0x2f0], R2 ;  /* 0x0002f002030085a7 */ /* 0x000e6400080010ff */
[----:B-1----:R-:W-:Y:S05]  /*7d30*/  @!P0 BRA `(.L_x_20) ;  /* 0xfffffffc00f08947 */ /* 0x002fea000383ffff */
[----:B------:R-:W-:Y:S05]  /*7d40*/  BRA `(.L_x_127) ;  /* 0xffffff9c00247947 */ /* 0x000fea000383ffff */
.L_x_23:
[----:B-1----:R-:W-:Y:S07]  /*7d50*/  MOV R2, UR33 ;  /* 0x0000002100027c02 */ /* 0x002fee0008000f00 */
.L_x_128:
[----:B-1----:R1:W2:Y:S02]  /*7d60*/  SYNCS.PHASECHK.TRANS64.TRYWAIT P0, [R2+URZ+0x130], R5 ;  /* 0x00013005020075a7 */ /* 0x0022a400080011ff */
[----:B--2---:R-:W-:Y:S05]  /*7d70*/  @!P0 NANOSLEEP.SYNCS 0x989680 ;  /* 0x009896800000895d */ /* 0x004fea0003900000 */
[----:B------:R-:W2:Y:S02]  /*7d80*/  @!P0 SYNCS.PHASECHK.TRANS64 P0, [R2+URZ+0x130], R5 ;  /* 0x00013005020085a7 */ /* 0x000ea400080010ff */
[----:B--2---:R-:W-:Y:S05]  /*7d90*/  @!P0 BRA `(.L_x_128) ;  /* 0xfffffffc00f08947 */ /* 0x004fea000383ffff */
[----:B------:R-:W-:Y:S05]  /*7da0*/  BRA `(.L_x_22) ;  /* 0xffffff9c00747947 */ /* 0x000fea000383ffff */
.L_x_29:
[----:B-1----:R-:W-:Y:S07]  /*7db0*/  MOV R2, UR17 ;  /* 0x0000001100027c02 */ /* 0x002fee0008000f00 */
.L_x_129:
[----:B-1----:R1:W2:Y:S02]  /*7dc0*/  SYNCS.PHASECHK.TRANS64.TRYWAIT P0, [R2+URZ+0x130], R5 ;  /* 0x00013005020075a7 */ /* 0x0022a400080011ff */
[----:B--2---:R-:W-:Y:S05]  /*7dd0*/  @!P0 NANOSLEEP.SYNCS 0x989680 ;  /* 0x009896800000895d */ /* 0x004fea0003900000 */
[----:B------:R-:W2:Y:S02]  /*7de0*/  @!P0 SYNCS.PHASECHK.TRANS64 P0, [R2+URZ+0x130], R5 ;  /* 0x00013005020085a7 */ /* 0x000ea400080010ff */
[----:B--2---:R-:W-:Y:S05]  /*7df0*/  @!P0 BRA `(.L_x_129) ;  /* 0xfffffffc00f08947 */ /* 0x004fea000383ffff */
[----:B------:R-:W-:Y:S05]  /*7e00*/  BRA `(.L_x_28) ;  /* 0xffffffa0001c7947 */ /* 0x000fea000383ffff */
.L_x_33:
[----:B-1----:R1:W2:Y:S02]  /*7e10*/  SYNCS.PHASECHK.TRANS64.TRYWAIT P0, [R2+URZ+0x280], R3 ;  /* 0x00028003020075a7 */ /* 0x0022a400080011ff */
[----:B--2---:R-:W-:Y:S05]  /*7e20*/  @!P0 NANOSLEEP.SYNCS 0x989680 ;  /* 0x009896800000895d */ /* 0x004fea0003900000 */
[----:B------:R-:W2:Y:S02]  /*7e30*/  @!P0 SYNCS.PHASECHK.TRANS64 P0, [R2+URZ+0x280], R3 ;  /* 0x00028003020085a7 */ /* 0x000ea400080010ff */
[----:B--2---:R-:W-:Y:S05]  /*7e40*/  @!P0 BRA `(.L_x_33) ;  /* 0xfffffffc00f08947 */ /* 0x004fea000383ffff */
[----:B------:R-:W-:Y:S05]  /*7e50*/  BRA `(.L_x_130) ;  /* 0xffffffa000ac7947 */ /* 0x000fea000383ffff */
.L_x_37:
[----:B----4-:R-:W-:-:S07]  /*7e60*/  MOV R0, UR5 ;  /* 0x0000000500007c02 */ /* 0x010fce0008000f00 */
.L_x_131:
[----:B-1----:R1:W2:Y:S02]  /*7e70*/  SYNCS.PHASECHK.TRANS64.TRYWAIT P0, [R0+URZ], R3 ;  /* 0x00000003000075a7 */ /* 0x0022a400080011ff */
[----:B--2---:R-:W-:Y:S05]  /*7e80*/  @!P0 NANOSLEEP.SYNCS 0x989680 ;  /* 0x009896800000895d */ /* 0x004fea0003900000 */
[----:B------:R-:W2:Y:S02]  /*7e90*/  @!P0 SYNCS.PHASECHK.TRANS64 P0, [R0+URZ], R3 ;  /* 0x00000003000085a7 */ /* 0x000ea400080010ff */
[----:B--2---:R-:W-:Y:S05]  /*7ea0*/  @!P0 BRA `(.L_x_131) ;  /* 0xfffffffc00f08947 */ /* 0x004fea000383ffff */
[----:B------:R-:W-:Y:S05]  /*7eb0*/  BRA `(.L_x_132) ;  /* 0xffffffa8001c7947 */ /* 0x000fea000383ffff */
.L_x_38:
[----:B----4-:R-:W-:-:S07]  /*7ec0*/  MOV R0, UR5 ;  /* 0x0000000500007c02 */ /* 0x010fce0008000f00 */
.L_x_133:
[----:B-1----:R1:W2:Y:S02]  /*7ed0*/  SYNCS.PHASECHK.TRANS64.TRYWAIT P0, [R0+URZ], R3 ;  /* 0x00000003000075a7 */ /* 0x0022a400080011ff */
[----:B--2---:R-:W-:Y:S05]  /*7ee0*/  @!P0 NANOSLEEP.SYNCS 0x989680 ;  /* 0x009896800000895d */ /* 0x004fea0003900000 */
[----:B------:R-:W2:Y:S02]  /*7ef0*/  @!P0 SYNCS.PHASECHK.TRANS64 P0, [R0+URZ], R3 ;  /* 0x00000003000085a7 */ /* 0x000ea400080010ff */
[----:B--2---:R-:W-:Y:S05]  /*7f00*/  @!P0 BRA `(.L_x_133) ;  /* 0xfffffffc00f08947 */ /* 0x004fea000383ffff */
[----:B------:R-:W-:Y:S05]  /*7f10*/  BRA `(.L_x_134) ;  /* 0xffffffa800287947 */ /* 0x000fea000383ffff */
.L_x_39:
[----:B----4-:R-:W-:-:S07]  /*7f20*/  MOV R0, UR5 ;  /* 0x0000000500007c02 */ /* 0x010fce0008000f00 */
.L_x_135:
[----:B-1----:R1:W2:Y:S02]  /*7f30*/  SYNCS.PHASECHK.TRANS64.TRYWAIT P0, [R0+URZ], R3 ;  /* 0x00000003000075a7 */ /* 0x0022a400080011ff */
[----:B--2---:R-:W-:Y:S05]  /*7f40*/  @!P0 NANOSLEEP.SYNCS 0x989680 ;  /* 0x009896800000895d */ /* 0x004fea0003900000 */
[----:B------:R-:W2:Y:S02]  /*7f50*/  @!P0 SYNCS.PHASECHK.TRANS64 P0, [R0+URZ], R3 ;  /* 0x00000003000085a7 */ /* 0x000ea400080010ff */
[----:B--2---:R-:W-:Y:S05]  /*7f60*/  @!P0 BRA `(.L_x_135) ;  /* 0xfffffffc00f08947 */ /* 0x004fea000383ffff */
[----:B------:R-:W-:Y:S05]  /*7f70*/  BRA `(.L_x_136) ;  /* 0xffffffa800347947 */ /* 0x000fea000383ffff */
.L_x_40:
[----:B----4-:R-:W-:-:S07]  /*7f80*/  MOV R0, UR5 ;  /* 0x0000000500007c02 */ /* 0x010fce0008000f00 */
.L_x_137:
[----:B-1----:R1:W2:Y:S02]  /*7f90*/  SYNCS.PHASECHK.TRANS64.TRYWAIT P0, [R0+URZ], R3 ;  /* 0x00000003000075a7 */ /* 0x0022a400080011ff */
[----:B--2---:R-:W-:Y:S05]  /*7fa0*/  @!P0 NANOSLEEP.SYNCS 0x989680 ;  /* 0x009896800000895d */ /* 0x004fea0003900000 */
[----:B------:R-:W2:Y:S02]  /*7fb0*/  @!P0 SYNCS.PHASECHK.TRANS64 P0, [R0+URZ], R3 ;  /* 0x00000003000085a7 */ /* 0x000ea400080010ff */
[----:B--2---:R-:W-:Y:S05]  /*7fc0*/  @!P0 BRA `(.L_x_137) ;  /* 0xfffffffc00f08947 */ /* 0x004fea000383ffff */
[----:B------:R-:W-:Y:S05]  /*7fd0*/  BRA `(.L_x_138) ;  /* 0xffffffa800407947 */ /* 0x000fea000383ffff */
.L_x_41:
[----:B----4-:R-:W-:-:S07]  /*7fe0*/  MOV R0, UR5 ;  /* 0x0000000500007c02 */ /* 0x010fce0008000f00 */
.L_x_139:
[----:B-1----:R1:W2:Y:S02]  /*7ff0*/  SYNCS.PHASECHK.TRANS64.TRYWAIT P0, [R0+URZ], R3 ;  /* 0x00000003000075a7 */ /* 0x0022a400080011ff */
[----:B--2---:R-:W-:Y:S05]  /*8000*/  @!P0 NANOSLEEP.SYNCS 0x989680 ;  /* 0x009896800000895d */ /* 0x004fea0003900000 */
[----:B------:R-:W2:Y:S02]  /*8010*/  @!P0 SYNCS.PHASECHK.TRANS64 P0, [R0+URZ], R3 ;  /* 0x00000003000085a7 */ /* 0x000ea400080010ff */
[----:B--2---:R-:W-:Y:S05]  /*8020*/  @!P0 BRA `(.L_x_139) ;  /* 0xfffffffc00f08947 */ /* 0x004fea000383ffff */
[----:B------:R-:W-:Y:S05]  /*8030*/  BRA `(.L_x_140) ;  /* 0xffffffa8004c7947 */ /* 0x000fea000383ffff */
.L_x_42:
[----:B----4-:R-:W-:-:S07]  /*8040*/  MOV R0, UR5 ;  /* 0x0000000500007c02 */ /* 0x010fce0008000f00 */
.L_x_141:
[----:B-1----:R1:W2:Y:S02]  /*8050*/  SYNCS.PHASECHK.TRANS64.TRYWAIT P0, [R0+URZ], R3 ;  /* 0x00000003000075a7 */ /* 0x0022a400080011ff */
[----:B--2---:R-:W-:Y:S05]  /*8060*/  @!P0 NANOSLEEP.SYNCS 0x989680 ;  /* 0x009896800000895d */ /* 0x004fea0003900000 */
[----:B------:R-:W2:Y:S02]  /*8070*/  @!P0 SYNCS.PHASECHK.TRANS64 P0, [R0+URZ], R3 ;  /* 0x00000003000085a7 */ /* 0x000ea400080010ff */
[----:B--2---:R-:W-:Y:S05]  /*8080*/  @!P0 BRA `(.L_x_141) ;  /* 0xfffffffc00f08947 */ /* 0x004fea000383ffff */
[----:B------:R-:W-:Y:S05]  /*8090*/  BRA `(.L_x_142) ;  /* 0xffffffa800587947 */ /* 0x000fea000383ffff */
.L_x_43:
[----:B----4-:R-:W-:-:S07]  /*80a0*/  MOV R0, UR5 ;  /* 0x0000000500007c02 */ /* 0x010fce0008000f00 */
.L_x_143:
[----:B-1----:R1:W2:Y:S02]  /*80b0*/  SYNCS.PHASECHK.TRANS64.TRYWAIT P0, [R0+URZ], R3 ;  /* 0x00000003000075a7 */ /* 0x0022a400080011ff */
[----:B--2---:R-:W-:Y:S05]  /*80c0*/  @!P0 NANOSLEEP.SYNCS 0x989680 ;  /* 0x009896800000895d */ /* 0x004fea0003900000 */
[----:B------:R-:W2:Y:S02]  /*80d0*/  @!P0 SYNCS.PHASECHK.TRANS64 P0, [R0+URZ], R3 ;  /* 0x00000003000085a7 */ /* 0x000ea400080010ff */
[----:B--2---:R-:W-:Y:S05]  /*80e0*/  @!P0 BRA `(.L_x_143) ;  /* 0xfffffffc00f08947 */ /* 0x004fea000383ffff */
[----:B------:R-:W-:Y:S05]  /*80f0*/  BRA `(.L_x_144) ;  /* 0xffffffa800647947 */ /* 0x000fea000383ffff */
.L_x_44:
[----:B----4-:R-:W-:-:S07]  /*8100*/  MOV R0, UR5 ;  /* 0x0000000500007c02 */ /* 0x010fce0008000f00 */
.L_x_145:
[----:B-1----:R1:W2:Y:S02]  /*8110*/  SYNCS.PHASECHK.TRANS64.TRYWAIT P0, [R0+URZ], R3 ;  /* 0x00000003000075a7 */ /* 0x0022a400080011ff */
[----:B--2---:R-:W-:Y:S05]  /*8120*/  @!P0 NANOSLEEP.SYNCS 0x989680 ;  /* 0x009896800000895d */ /* 0x004fea0003900000 */
[----:B------:R-:W2:Y:S02]  /*8130*/  @!P0 SYNCS.PHASECHK.TRANS64 P0, [R0+URZ], R3 ;  /* 0x00000003000085a7 */ /* 0x000ea400080010ff */
[----:B--2---:R-:W-:Y:S05]  /*8140*/  @!P0 BRA `(.L_x_145) ;  /* 0xfffffffc00f08947 */ /* 0x004fea000383ffff */
[----:B------:R-:W-:Y:S05]  /*8150*/  BRA `(.L_x_146) ;  /* 0xffffffa800707947 */ /* 0x000fea000383ffff */
.L_x_45:
[----:B----4-:R-:W-:-:S07]  /*8160*/  MOV R0, UR5 ;  /* 0x0000000500007c02 */ /* 0x010fce0008000f00 */
.L_x_147:
[----:B-1----:R1:W2:Y:S02]  /*8170*/  SYNCS.PHASECHK.TRANS64.TRYWAIT P0, [R0+URZ], R3 ;  /* 0x00000003000075a7 */ /* 0x0022a400080011ff */
[----:B--2---:R-:W-:Y:S05]  /*8180*/  @!P0 NANOSLEEP.SYNCS 0x989680 ;  /* 0x009896800000895d */ /* 0x004fea0003900000 */
[----:B------:R-:W2:Y:S02]  /*8190*/  @!P0 SYNCS.PHASECHK.TRANS64 P0, [R0+URZ], R3 ;  /* 0x00000003000085a7 */ /* 0x000ea400080010ff */
[----:B--2---:R-:W-:Y:S05]  /*81a0*/  @!P0 BRA `(.L_x_147) ;  /* 0xfffffffc00f08947 */ /* 0x004fea000383ffff */
[----:B------:R-:W-:Y:S05]  /*81b0*/  BRA `(.L_x_148) ;  /* 0xffffffa8007c7947 */ /* 0x000fea000383ffff */
.L_x_46:
[----:B----4-:R-:W-:-:S07]  /*81c0*/  MOV R0, UR5 ;  /* 0x0000000500007c02 */ /* 0x010fce0008000f00 */
.L_x_149:
[----:B-1----:R1:W2:Y:S02]  /*81d0*/  SYNCS.PHASECHK.TRANS64.TRYWAIT P0, [R0+URZ], R3 ;  /* 0x00000003000075a7 */ /* 0x0022a400080011ff */
[----:B--2---:R-:W-:Y:S05]  /*81e0*/  @!P0 NANOSLEEP.SYNCS 0x989680 ;  /* 0x009896800000895d */ /* 0x004fea0003900000 */
[----:B------:R-:W2:Y:S02]  /*81f0*/  @!P0 SYNCS.PHASECHK.TRANS64 P0, [R0+URZ], R3 ;  /* 0x00000003000085a7 */ /* 0x000ea400080010ff */
[----:B--2---:R-:W-:Y:S05]  /*8200*/  @!P0 BRA `(.L_x_149) ;  /* 0xfffffffc00f08947 */ /* 0x004fea000383ffff */
[----:B------:R-:W-:Y:S05]  /*8210*/  BRA `(.L_x_150) ;  /* 0xffffffa800887947 */ /* 0x000fea000383ffff */
.L_x_47:
[----:B----4-:R-:W-:-:S07]  /*8220*/  MOV R0, UR5 ;  /* 0x0000000500007c02 */ /* 0x010fce0008000f00 */
.L_x_151:
[----:B-1----:R1:W2:Y:S02]  /*8230*/  SYNCS.PHASECHK.TRANS64.TRYWAIT P0, [R0+URZ], R3 ;  /* 0x00000003000075a7 */ /* 0x0022a400080011ff */
[----:B--2---:R-:W-:Y:S05]  /*8240*/  @!P0 NANOSLEEP.SYNCS 0x989680 ;  /* 0x009896800000895d */ /* 0x004fea0003900000 */
[----:B------:R-:W2:Y:S02]  /*8250*/  @!P0 SYNCS.PHASECHK.TRANS64 P0, [R0+URZ], R3 ;  /* 0x00000003000085a7 */ /* 0x000ea400080010ff */
[----:B--2---:R-:W-:Y:S05]  /*8260*/  @!P0 BRA `(.L_x_151) ;  /* 0xfffffffc00f08947 */ /* 0x004fea000383ffff */
[----:B------:R-:W-:Y:S05]  /*8270*/  BRA `(.L_x_152) ;  /* 0xffffffa800947947 */ /* 0x000fea000383ffff */
.L_x_48:
[----:B----4-:R-:W-:-:S07]  /*8280*/  MOV R0, UR5 ;  /* 0x0000000500007c02 */ /* 0x010fce0008000f00 */
.L_x_153:
[----:B-1----:R1:W2:Y:S02]  /*8290*/  SYNCS.PHASECHK.TRANS64.TRYWAIT P0, [R0+URZ], R3 ;  /* 0x00000003000075a7 */ /* 0x0022a400080011ff */
[----:B--2---:R-:W-:Y:S05]  /*82a0*/  @!P0 NANOSLEEP.SYNCS 0x989680 ;  /* 0x009896800000895d */ /* 0x004fea0003900000 */
[----:B------:R-:W2:Y:S02]  /*82b0*/  @!P0 SYNCS.PHASECHK.TRANS64 P0, [R0+URZ], R3 ;  /* 0x00000003000085a7 */ /* 0x000ea400080010ff */
[----:B--2---:R-:W-:Y:S05]  /*82c0*/  @!P0 BRA `(.L_x_153) ;  /* 0xfffffffc00f08947 */ /* 0x004fea000383ffff */
[----:B------:R-:W-:Y:S05]  /*82d0*/  BRA `(.L_x_154) ;  /* 0xffffffa800a07947 */ /* 0x000fea000383ffff */
.L_x_49:
[----:B----4-:R-:W-:-:S07]  /*82e0*/  MOV R0, UR5 ;  /* 0x0000000500007c02 */ /* 0x010fce0008000f00 */
.L_x_155:
[----:B-1----:R1:W2:Y:S02]  /*82f0*/  SYNCS.PHASECHK.TRANS64.TRYWAIT P0, [R0+URZ], R3 ;  /* 0x00000003000075a7 */ /* 0x0022a400080011ff */
[----:B--2---:R-:W-:Y:S05]  /*8300*/  @!P0 NANOSLEEP.SYNCS 0x989680 ;  /* 0x009896800000895d */ /* 0x004fea0003900000 */
[----:B------:R-:W2:Y:S02]  /*8310*/  @!P0 SYNCS.PHASECHK.TRANS64 P0, [R0+URZ], R3 ;  /* 0x00000003000085a7 */ /* 0x000ea400080010ff */
[----:B--2---:R-:W-:Y:S05]  /*8320*/  @!P0 BRA `(.L_x_155) ;  /* 0xfffffffc00f08947 */ /* 0x004fea000383ffff */
[----:B------:R-:W-:Y:S05]  /*8330*/  BRA `(.L_x_156) ;  /* 0xffffffa800ac7947 */ /* 0x000fea000383ffff */
.L_x_50:
[----:B----4-:R-:W-:-:S07]  /*8340*/  MOV R0, UR5 ;  /* 0x0000000500007c02 */ /* 0x010fce0008000f00 */
.L_x_157:
[----:B-1----:R1:W2:Y:S02]  /*8350*/  SYNCS.PHASECHK.TRANS64.TRYWAIT P0, [R0+URZ], R3 ;  /* 0x00000003000075a7 */ /* 0x0022a400080011ff */
[----:B--2---:R-:W-:Y:S05]  /*8360*/  @!P0 NANOSLEEP.SYNCS 0x989680 ;  /* 0x009896800000895d */ /* 0x004fea0003900000 */
[----:B------:R-:W2:Y:S02]  /*8370*/  @!P0 SYNCS.PHASECHK.TRANS64 P0, [R0+URZ], R3 ;  /* 0x00000003000085a7 */ /* 0x000ea400080010ff */
[----:B--2---:R-:W-:Y:S05]  /*8380*/  @!P0 BRA `(.L_x_157) ;  /* 0xfffffffc00f08947 */ /* 0x004fea000383ffff */
[----:B------:R-:W-:Y:S05]  /*8390*/  BRA `(.L_x_158) ;  /* 0xffffffa800b87947 */ /* 0x000fea000383ffff */
.L_x_51:
[----:B----4-:R-:W-:-:S07]  /*83a0*/  MOV R0, UR5 ;  /* 0x0000000500007c02 */ /* 0x010fce0008000f00 */
.L_x_159:
[----:B-1----:R1:W2:Y:S02]  /*83b0*/  SYNCS.PHASECHK.TRANS64.TRYWAIT P0, [R0+URZ], R3 ;  /* 0x00000003000075a7 */ /* 0x0022a400080011ff */
[----:B--2---:R-:W-:Y:S05]  /*83c0*/  @!P0 NANOSLEEP.SYNCS 0x989680 ;  /* 0x009896800000895d */ /* 0x004fea0003900000 */
[----:B------:R-:W2:Y:S02]  /*83d0*/  @!P0 SYNCS.PHASECHK.TRANS64 P0, [R0+URZ], R3 ;  /* 0x00000003000085a7 */ /* 0x000ea400080010ff */
[----:B--2---:R-:W-:Y:S05]  /*83e0*/  @!P0 BRA `(.L_x_159) ;  /* 0xfffffffc00f08947 */ /* 0x004fea000383ffff */
[----:B------:R-:W-:Y:S05]  /*83f0*/  BRA `(.L_x_160) ;  /* 0xffffffa800c47947 */ /* 0x000fea000383ffff */
.L_x_52:
[----:B----4-:R-:W-:-:S07]  /*8400*/  MOV R0, UR5 ;  /* 0x0000000500007c02 */ /* 0x010fce0008000f00 */
.L_x_161:
[----:B-1----:R1:W2:Y:S02]  /*8410*/  SYNCS.PHASECHK.TRANS64.TRYWAIT P0, [R0+URZ], R3 ;  /* 0x00000003000075a7 */ /* 0x0022a400080011ff */
[----:B--2---:R-:W-:Y:S05]  /*8420*/  @!P0 NANOSLEEP.SYNCS 0x989680 ;  /* 0x009896800000895d */ /* 0x004fea0003900000 */
[----:B------:R-:W2:Y:S02]  /*8430*/  @!P0 SYNCS.PHASECHK.TRANS64 P0, [R0+URZ], R3 ;  /* 0x00000003000085a7 */ /* 0x000ea400080010ff */
[----:B--2---:R-:W-:Y:S05]  /*8440*/  @!P0 BRA `(.L_x_161) ;  /* 0xfffffffc00f08947 */ /* 0x004fea000383ffff */
[----:B------:R-:W-:Y:S05]  /*8450*/  BRA `(.L_x_162) ;  /* 0xffffffa800d07947 */ /* 0x000fea000383ffff */
.L_x_53:
[----:B----4-:R-:W-:-:S07]  /*8460*/  MOV R0, UR5 ;  /* 0x0000000500007c02 */ /* 0x010fce0008000f00 */
.L_x_163:
[----:B-1----:R1:W2:Y:S02]  /*8470*/  SYNCS.PHASECHK.TRANS64.TRYWAIT P0, [R0+URZ], R3 ;  /* 0x00000003000075a7 */ /* 0x0022a400080011ff */
[----:B--2---:R-:W-:Y:S05]  /*8480*/  @!P0 NANOSLEEP.SYNCS 0x989680 ;  /* 0x009896800000895d */ /* 0x004fea0003900000 */
[----:B------:R-:W2:Y:S02]  /*8490*/  @!P0 SYNCS.PHASECHK.TRANS64 P0, [R0+URZ], R3 ;  /* 0x00000003000085a7 */ /* 0x000ea400080010ff */
[----:B--2---:R-:W-:Y:S05]  /*84a0*/  @!P0 BRA `(.L_x_163) ;  /* 0xfffffffc00f08947 */ /* 0x004fea000383ffff */
[----:B------:R-:W-:Y:S05]  /*84b0*/  BRA `(.L_x_164) ;  /* 0xffffffa800dc7947 */ /* 0x000fea000383ffff */
.L_x_54:
[----:B----4-:R-:W-:-:S07]  /*84c0*/  MOV R0, UR5 ;  /* 0x0000000500007c02 */ /* 0x010fce0008000f00 */
.L_x_165:
[----:B-1----:R1:W2:Y:S02]  /*84d0*/  SYNCS.PHASECHK.TRANS64.TRYWAIT P0, [R0+URZ], R3 ;  /* 0x00000003000075a7 */ /* 0x0022a400080011ff */
[----:B--2---:R-:W-:Y:S05]  /*84e0*/  @!P0 NANOSLEEP.SYNCS 0x989680 ;  /* 0x009896800000895d */ /* 0x004fea0003900000 */
[----:B------:R-:W2:Y:S02]  /*84f0*/  @!P0 SYNCS.PHASECHK.TRANS64 P0, [R0+URZ], R3 ;  /* 0x00000003000085a7 */ /* 0x000ea400080010ff */
[----:B--2---:R-:W-:Y:S05]  /*8500*/  @!P0 BRA `(.L_x_165) ;  /* 0xfffffffc00f08947 */ /* 0x004fea000383ffff */
[----:B------:R-:W-:Y:S05]  /*8510*/  BRA `(.L_x_166) ;  /* 0xffffffa800e87947 */ /* 0x000fea000383ffff */
.L_x_55:
[----:B----4-:R-:W-:-:S07]  /*8520*/  MOV R0, UR5 ;  /* 0x0000000500007c02 */ /* 0x010fce0008000f00 */
.L_x_167:
[----:B-1----:R1:W2:Y:S02]  /*8530*/  SYNCS.PHASECHK.TRANS64.TRYWAIT P0, [R0+URZ], R3 ;  /* 0x00000003000075a7 */ /* 0x0022a400080011ff */
[----:B--2---:R-:W-:Y:S05]  /*8540*/  @!P0 NANOSLEEP.SYNCS 0x989680 ;  /* 0x009896800000895d */ /* 0x004fea0003900000 */
[----:B------:R-:W2:Y:S02]  /*8550*/  @!P0 SYNCS.PHASECHK.TRANS64 P0, [R0+URZ], R3 ;  /* 0x00000003000085a7 */ /* 0x000ea400080010ff */
[----:B--2---:R-:W-:Y:S05]  /*8560*/  @!P0 BRA `(.L_x_167) ;  /* 0xfffffffc00f08947 */ /* 0x004fea000383ffff */
[----:B------:R-:W-:Y:S05]  /*8570*/  BRA `(.L_x_168) ;  /* 0xffffffa800f47947 */ /* 0x000fea000383ffff */
.L_x_56:
[----:B----4-:R-:W-:-:S07]  /*8580*/  MOV R0, UR5 ;  /* 0x0000000500007c02 */ /* 0x010fce0008000f00 */
.L_x_169:
[----:B-1----:R1:W2:Y:S02]  /*8590*/  SYNCS.PHASECHK.TRANS64.TRYWAIT P0, [R0+URZ], R3 ;  /* 0x00000003000075a7 */ /* 0x0022a400080011ff */
[----:B--2---:R-:W-:Y:S05]  /*85a0*/  @!P0 NANOSLEEP.SYNCS 0x989680 ;  /* 0x009896800000895d */ /* 0x004fea0003900000 */
[----:B------:R-:W2:Y:S02]  /*85b0*/  @!P0 SYNCS.PHASECHK.TRANS64 P0, [R0+URZ], R3 ;  /* 0x00000003000085a7 */ /* 0x000ea400080010ff */
[----:B--2---:R-:W-:Y:S05]  /*85c0*/  @!P0 BRA `(.L_x_169) ;  /* 0xfffffffc00f08947 */ /* 0x004fea000383ffff */
[----:B------:R-:W-:Y:S05]  /*85d0*/  BRA `(.L_x_170) ;  /* 0xffffffac00007947 */ /* 0x000fea000383ffff */
.L_x_57:
[----:B----4-:R-:W-:-:S07]  /*85e0*/  MOV R0, UR5 ;  /* 0x0000000500007c02 */ /* 0x010fce0008000f00 */
.L_x_171:
[----:B-1----:R1:W2:Y:S02]  /*85f0*/  SYNCS.PHASECHK.TRANS64.TRYWAIT P0, [R0+URZ], R3 ;  /* 0x00000003000075a7 */ /* 0x0022a400080011ff */
[----:B--2---:R-:W-:Y:S05]  /*8600*/  @!P0 NANOSLEEP.SYNCS 0x989680 ;  /* 0x009896800000895d */ /* 0x004fea0003900000 */
[----:B------:R-:W2:Y:S02]  /*8610*/  @!P0 SYNCS.PHASECHK.TRANS64 P0, [R0+URZ], R3 ;  /* 0x00000003000085a7 */ /* 0x000ea400080010ff */
[----:B--2---:R-:W-:Y:S05]  /*8620*/  @!P0 BRA `(.L_x_171) ;  /* 0xfffffffc00f08947 */ /* 0x004fea000383ffff */
[----:B------:R-:W-:Y:S05]  /*8630*/  BRA `(.L_x_172) ;  /* 0xffffffac000c7947 */ /* 0x000fea000383ffff */
.L_x_58:
[----:B----4-:R-:W-:-:S07]  /*8640*/  MOV R0, UR5 ;  /* 0x0000000500007c02 */ /* 0x010fce0008000f00 */
.L_x_173:
[----:B-1----:R1:W2:Y:S02]  /*8650*/  SYNCS.PHASECHK.TRANS64.TRYWAIT P0, [R0+URZ], R3 ;  /* 0x00000003000075a7 */ /* 0x0022a400080011ff */
[----:B--2---:R-:W-:Y:S05]  /*8660*/  @!P0 NANOSLEEP.SYNCS 0x989680 ;  /* 0x009896800000895d */ /* 0x004fea0003900000 */
[----:B------:R-:W2:Y:S02]  /*8670*/  @!P0 SYNCS.PHASECHK.TRANS64 P0, [R0+URZ], R3 ;  /* 0x00000003000085a7 */ /* 0x000ea400080010ff */
[----:B--2---:R-:W-:Y:S05]  /*8680*/  @!P0 BRA `(.L_x_173) ;  /* 0xfffffffc00f08947 */ /* 0x004fea000383ffff */
[----:B------:R-:W-:Y:S05]  /*8690*/  BRA `(.L_x_174) ;  /* 0xffffffac00187947 */ /* 0x000fea000383ffff */
.L_x_59:
[----:B----4-:R-:W-:-:S07]  /*86a0*/  MOV R0, UR5 ;  /* 0x0000000500007c02 */ /* 0x010fce0008000f00 */
.L_x_175:
[----:B-1----:R1:W2:Y:S02]  /*86b0*/  SYNCS.PHASECHK.TRANS64.TRYWAIT P0, [R0+URZ], R3 ;  /* 0x00000003000075a7 */ /* 0x0022a400080011ff */
[----:B--2---:R-:W-:Y:S05]  /*86c0*/  @!P0 NANOSLEEP.SYNCS 0x989680 ;  /* 0x009896800000895d */ /* 0x004fea0003900000 */
[----:B------:R-:W2:Y:S02]  /*86d0*/  @!P0 SYNCS.PHASECHK.TRANS64 P0, [R0+URZ], R3 ;  /* 0x00000003000085a7 */ /* 0x000ea400080010ff */
[----:B--2---:R-:W-:Y:S05]  /*86e0*/  @!P0 BRA `(.L_x_175) ;  /* 0xfffffffc00f08947 */ /* 0x004fea000383ffff */
[----:B------:R-:W-:Y:S05]  /*86f0*/  BRA `(.L_x_176) ;  /* 0xffffffac00247947 */ /* 0x000fea000383ffff */
.L_x_60:
[----:B----4-:R-:W-:-:S07]  /*8700*/  MOV R0, UR5 ;  /* 0x0000000500007c02 */ /* 0x010fce0008000f00 */
.L_x_177:
[----:B-1----:R1:W2:Y:S02]  /*8710*/  SYNCS.PHASECHK.TRANS64.TRYWAIT P0, [R0+URZ], R3 ;  /* 0x00000003000075a7 */ /* 0x0022a400080011ff */
[----:B--2---:R-:W-:Y:S05]  /*8720*/  @!P0 NANOSLEEP.SYNCS 0x989680 ;  /* 0x009896800000895d */ /* 0x004fea0003900000 */
[----:B------:R-:W2:Y:S02]  /*8730*/  @!P0 SYNCS.PHASECHK.TRANS64 P0, [R0+URZ], R3 ;  /* 0x00000003000085a7 */ /* 0x000ea400080010ff */
[----:B--2---:R-:W-:Y:S05]  /*8740*/  @!P0 BRA `(.L_x_177) ;  /* 0xfffffffc00f08947 */ /* 0x004fea000383ffff */
[----:B------:R-:W-:Y:S05]  /*8750*/  BRA `(.L_x_178) ;  /* 0xffffffac00307947 */ /* 0x000fea000383ffff */
.L_x_61:
[----:B----4-:R-:W-:-:S07]  /*8760*/  MOV R0, UR5 ;  /* 0x0000000500007c02 */ /* 0x010fce0008000f00 */
.L_x_179:
[----:B-1----:R1:W2:Y:S02]  /*8770*/  SYNCS.PHASECHK.TRANS64.TRYWAIT P0, [R0+URZ], R3 ;  /* 0x00000003000075a7 */ /* 0x0022a400080011ff */
[----:B--2---:R-:W-:Y:S05]  /*8780*/  @!P0 NANOSLEEP.SYNCS 0x989680 ;  /* 0x009896800000895d */ /* 0x004fea0003900000 */
[----:B------:R-:W2:Y:S02]  /*8790*/  @!P0 SYNCS.PHASECHK.TRANS64 P0, [R0+URZ], R3 ;  /* 0x00000003000085a7 */ /* 0x000ea400080010ff */
[----:B--2---:R-:W-:Y:S05]  /*87a0*/  @!P0 BRA `(.L_x_179) ;  /* 0xfffffffc00f08947 */ /* 0x004fea000383ffff */
[----:B------:R-:W-:Y:S05]  /*87b0*/  BRA `(.L_x_180) ;  /* 0xffffffac003c7947 */ /* 0x000fea000383ffff */
.L_x_62:
[----:B----4-:R-:W-:-:S07]  /*87c0*/  MOV R0, UR5 ;  /* 0x0000000500007c02 */ /* 0x010fce0008000f00 */
.L_x_181:
[----:B-1----:R1:W2:Y:S02]  /*87d0*/  SYNCS.PHASECHK.TRANS64.TRYWAIT P0, [R0+URZ], R3 ;  /* 0x00000003000075a7 */ /* 0x0022a400080011ff */
[----:B--2---:R-:W-:Y:S05]  /*87e0*/  @!P0 NANOSLEEP.SYNCS 0x989680 ;  /* 0x009896800000895d */ /* 0x004fea0003900000 */
[----:B------:R-:W2:Y:S02]  /*87f0*/  @!P0 SYNCS.PHASECHK.TRANS64 P0, [R0+URZ], R3 ;  /* 0x00000003000085a7 */ /* 0x000ea400080010ff */
[----:B--2---:R-:W-:Y:S05]  /*8800*/  @!P0 BRA `(.L_x_181) ;  /* 0xfffffffc00f08947 */ /* 0x004fea000383ffff */
[----:B------:R-:W-:Y:S05]  /*8810*/  BRA `(.L_x_182) ;  /* 0xffffffac00487947 */ /* 0x000fea000383ffff */
.L_x_63:
[----:B----4-:R-:W-:-:S07]  /*8820*/  MOV R0, UR5 ;  /* 0x0000000500007c02 */ /* 0x010fce0008000f00 */
.L_x_183:
[----:B-1----:R1:W2:Y:S02]  /*8830*/  SYNCS.PHASECHK.TRANS64.TRYWAIT P0, [R0+URZ], R3 ;  /* 0x00000003000075a7 */ /* 0x0022a400080011ff */
[----:B--2---:R-:W-:Y:S05]  /*8840*/  @!P0 NANOSLEEP.SYNCS 0x989680 ;  /* 0x009896800000895d */ /* 0x004fea0003900000 */
[----:B------:R-:W2:Y:S02]  /*8850*/  @!P0 SYNCS.PHASECHK.TRANS64 P0, [R0+URZ], R3 ;  /* 0x00000003000085a7 */ /* 0x000ea400080010ff */
[----:B--2---:R-:W-:Y:S05]  /*8860*/  @!P0 BRA `(.L_x_183) ;  /* 0xfffffffc00f08947 */ /* 0x004fea000383ffff */
[----:B------:R-:W-:Y:S05]  /*8870*/  BRA `(.L_x_184) ;  /* 0xffffffac00547947 */ /* 0x000fea000383ffff */
.L_x_64:
[----:B----4-:R-:W-:-:S07]  /*8880*/  MOV R0, UR5 ;  /* 0x0000000500007c02 */ /* 0x010fce0008000f00 */
.L_x_185:
[----:B-1----:R1:W2:Y:S02]  /*8890*/  SYNCS.PHASECHK.TRANS64.TRYWAIT P0, [R0+URZ], R3 ;  /* 0x00000003000075a7 */ /* 0x0022a400080011ff */
[----:B--2---:R-:W-:Y:S05]  /*88a0*/  @!P0 NANOSLEEP.SYNCS 0x989680 ;  /* 0x009896800000895d */ /* 0x004fea0003900000 */
[----:B------:R-:W2:Y:S02]  /*88b0*/  @!P0 SYNCS.PHASECHK.TRANS64 P0, [R0+URZ], R3 ;  /* 0x00000003000085a7 */ /* 0x000ea400080010ff */
[----:B--2---:R-:W-:Y:S05]  /*88c0*/  @!P0 BRA `(.L_x_185) ;  /* 0xfffffffc00f08947 */ /* 0x004fea000383ffff */
[----:B------:R-:W-:Y:S05]  /*88d0*/  BRA `(.L_x_186) ;  /* 0xffffffac00607947 */ /* 0x000fea000383ffff */
.L_x_65:
[----:B----4-:R-:W-:-:S07]  /*88e0*/  MOV R0, UR5 ;  /* 0x0000000500007c02 */ /* 0x010fce0008000f00 */
.L_x_187:
[----:B-1----:R1:W2:Y:S02]  /*88f0*/  SYNCS.PHASECHK.TRANS64.TRYWAIT P0, [R0+URZ], R3 ;  /* 0x00000003000075a7 */ /* 0x0022a400080011ff */
[----:B--2---:R-:W-:Y:S05]  /*8900*/  @!P0 NANOSLEEP.SYNCS 0x989680 ;  /* 0x009896800000895d */ /* 0x004fea0003900000 */
[----:B------:R-:W2:Y:S02]  /*8910*/  @!P0 SYNCS.PHASECHK.TRANS64 P0, [R0+URZ], R3 ;  /* 0x00000003000085a7 */ /* 0x000ea400080010ff */
[----:B--2---:R-:W-:Y:S05]  /*8920*/  @!P0 BRA `(.L_x_187) ;  /* 0xfffffffc00f08947 */ /* 0x004fea000383ffff */
[----:B------:R-:W-:Y:S05]  /*8930*/  BRA `(.L_x_188) ;  /* 0xffffffac006c7947 */ /* 0x000fea000383ffff */
.L_x_66:
[----:B----4-:R-:W-:-:S07]  /*8940*/  MOV R0, UR5 ;  /* 0x0000000500007c02 */ /* 0x010fce0008000f00 */
.L_x_189:
[----:B-1----:R1:W2:Y:S02]  /*8950*/  SYNCS.PHASECHK.TRANS64.TRYWAIT P0, [R0+URZ], R3 ;  /* 0x00000003000075a7 */ /* 0x0022a400080011ff */
[----:B--2---:R-:W-:Y:S05]  /*8960*/  @!P0 NANOSLEEP.SYNCS 0x989680 ;  /* 0x009896800000895d */ /* 0x004fea0003900000 */
[----:B------:R-:W2:Y:S02]  /*8970*/  @!P0 SYNCS.PHASECHK.TRANS64 P0, [R0+URZ], R3 ;  /* 0x00000003000085a7 */ /* 0x000ea400080010ff */
[----:B--2---:R-:W-:Y:S05]  /*8980*/  @!P0 BRA `(.L_x_189) ;  /* 0xfffffffc00f08947 */ /* 0x004fea000383ffff */
[----:B------:R-:W-:Y:S05]  /*8990*/  BRA `(.L_x_190) ;  /* 0xffffffac00787947 */ /* 0x000fea000383ffff */
.L_x_67:
[----:B----4-:R-:W-:-:S07]  /*89a0*/  MOV R0, UR5 ;  /* 0x0000000500007c02 */ /* 0x010fce0008000f00 */
.L_x_191:
[----:B-1----:R1:W2:Y:S02]  /*89b0*/  SYNCS.PHASECHK.TRANS64.TRYWAIT P0, [R0+URZ], R3 ;  /* 0x00000003000075a7 */ /* 0x0022a400080011ff */
[----:B--2---:R-:W-:Y:S05]  /*89c0*/  @!P0 NANOSLEEP.SYNCS 0x989680 ;  /* 0x009896800000895d */ /* 0x004fea0003900000 */
[----:B------:R-:W2:Y:S02]  /*89d0*/  @!P0 SYNCS.PHASECHK.TRANS64 P0, [R0+URZ], R3 ;  /* 0x00000003000085a7 */ /* 0x000ea400080010ff */
[----:B--2---:R-:W-:Y:S05]  /*89e0*/  @!P0 BRA `(.L_x_191) ;  /* 0xfffffffc00f08947 */ /* 0x004fea000383ffff */
[----:B------:R-:W-:Y:S05]  /*89f0*/  BRA `(.L_x_192) ;  /* 0xffffffac00847947 */ /* 0x000fea000383ffff */
.L_x_68:
[----:B----4-:R-:W-:-:S07]  /*8a00*/  MOV R0, UR5 ;  /* 0x0000000500007c02 */ /* 0x010fce0008000f00 */
.L_x_193:
[----:B-1----:R1:W2:Y:S02]  /*8a10*/  SYNCS.PHASECHK.TRANS64.TRYWAIT P0, [R0+URZ], R3 ;  /* 0x00000003000075a7 */ /* 0x0022a400080011ff */
[----:B--2---:R-:W-:Y:S05]  /*8a20*/  @!P0 NANOSLEEP.SYNCS 0x989680 ;  /* 0x009896800000895d */ /* 0x004fea0003900000 */
[----:B------:R-:W2:Y:S02]  /*8a30*/  @!P0 SYNCS.PHASECHK.TRANS64 P0, [R0+URZ], R3 ;  /* 0x00000003000085a7 */ /* 0x000ea400080010ff */
[----:B--2---:R-:W-:Y:S05]  /*8a40*/  @!P0 BRA `(.L_x_193) ;  /* 0xfffffffc00f08947 */ /* 0x004fea000383ffff */
[----:B------:R-:W-:Y:S05]  /*8a50*/  BRA `(.L_x_194) ;  /* 0xffffffac00907947 */ /* 0x000fea000383ffff */
.L_x_69:
[----:B----4-:R-:W-:-:S07]  /*8a60*/  MOV R0, UR5 ;  /* 0x0000000500007c02 */ /* 0x010fce0008000f00 */
.L_x_195:
[----:B-1----:R1:W2:Y:S02]  /*8a70*/  SYNCS.PHASECHK.TRANS64.TRYWAIT P0, [R0+URZ], R3 ;  /* 0x00000003000075a7 */ /* 0x0022a400080011ff */
[----:B--2---:R-:W-:Y:S05]  /*8a80*/  @!P0 NANOSLEEP.SYNCS 0x989680 ;  /* 0x009896800000895d */ /* 0x004fea0003900000 */
[----:B------:R-:W2:Y:S02]  /*8a90*/  @!P0 SYNCS.PHASECHK.TRANS64 P0, [R0+URZ], R3 ;  /* 0x00000003000085a7 */ /* 0x000ea400080010ff */
[----:B--2---:R-:W-:Y:S05]  /*8aa0*/  @!P0 BRA `(.L_x_195) ;  /* 0xfffffffc00f08947 */ /* 0x004fea000383ffff */
[----:B------:R-:W-:Y:S05]  /*8ab0*/  BRA `(.L_x_196) ;  /* 0xffffffac009c7947 */ /* 0x000fea000383ffff */
.L_x_70:
[----:B----4-:R-:W-:-:S07]  /*8ac0*/  MOV R0, UR5 ;  /* 0x0000000500007c02 */ /* 0x010fce0008000f00 */
.L_x_197:
[----:B-1----:R1:W2:Y:S02]  /*8ad0*/  SYNCS.PHASECHK.TRANS64.TRYWAIT P0, [R0+URZ], R3 ;  /* 0x00000003000075a7 */ /* 0x0022a400080011ff */
[----:B--2---:R-:W-:Y:S05]  /*8ae0*/  @!P0 NANOSLEEP.SYNCS 0x989680 ;  /* 0x009896800000895d */ /* 0x004fea0003900000 */
[----:B------:R-:W2:Y:S02]  /*8af0*/  @!P0 SYNCS.PHASECHK.TRANS64 P0, [R0+URZ], R3 ;  /* 0x00000003000085a7 */ /* 0x000ea400080010ff */
[----:B--2---:R-:W-:Y:S05]  /*8b00*/  @!P0 BRA `(.L_x_197) ;  /* 0xfffffffc00f08947 */ /* 0x004fea000383ffff */
[----:B------:R-:W-:Y:S05]  /*8b10*/  BRA `(.L_x_198) ;  /* 0xffffffac00a87947 */ /* 0x000fea000383ffff */
.L_x_71:
[----:B----4-:R-:W-:-:S07]  /*8b20*/  MOV R0, UR5 ;  /* 0x0000000500007c02 */ /* 0x010fce0008000f00 */
.L_x_199:
[----:B-1----:R1:W2:Y:S02]  /*8b30*/  SYNCS.PHASECHK.TRANS64.TRYWAIT P0, [R0+URZ], R3 ;  /* 0x00000003000075a7 */ /* 0x0022a400080011ff */
[----:B--2---:R-:W-:Y:S05]  /*8b40*/  @!P0 NANOSLEEP.SYNCS 0x989680 ;  /* 0x009896800000895d */ /* 0x004fea0003900000 */
[----:B------:R-:W2:Y:S02]  /*8b50*/  @!P0 SYNCS.PHASECHK.TRANS64 P0, [R0+URZ], R3 ;  /* 0x00000003000085a7 */ /* 0x000ea400080010ff */
[----:B--2---:R-:W-:Y:S05]  /*8b60*/  @!P0 BRA `(.L_x_199) ;  /* 0xfffffffc00f08947 */ /* 0x004fea000383ffff */
[----:B------:R-:W-:Y:S05]  /*8b70*/  BRA `(.L_x_200) ;  /* 0xffffffac00b47947 */ /* 0x000fea000383ffff */
.L_x_72:
[----:B----4-:R-:W-:-:S07]  /*8b80*/  MOV R0, UR5 ;  /* 0x0000000500007c02 */ /* 0x010fce0008000f00 */
.L_x_201:
[----:B-1----:R1:W2:Y:S02]  /*8b90*/  SYNCS.PHASECHK.TRANS64.TRYWAIT P0, [R0+URZ], R3 ;  /* 0x00000003000075a7 */ /* 0x0022a400080011ff */
[----:B--2---:R-:W-:Y:S05]  /*8ba0*/  @!P0 NANOSLEEP.SYNCS 0x989680 ;  /* 0x009896800000895d */ /* 0x004fea0003900000 */
[----:B------:R-:W2:Y:S02]  /*8bb0*/  @!P0 SYNCS.PHASECHK.TRANS64 P0, [R0+URZ], R3 ;  /* 0x00000003000085a7 */ /* 0x000ea400080010ff */
[----:B--2---:R-:W-:Y:S05]  /*8bc0*/  @!P0 BRA `(.L_x_201) ;  /* 0xfffffffc00f08947 */ /* 0x004fea000383ffff */
[----:B------:R-:W-:Y:S05]  /*8bd0*/  BRA `(.L_x_202) ;  /* 0xffffffac00c07947 */ /* 0x000fea000383ffff */
.L_x_73:
[----:B----4-:R-:W-:-:S07]  /*8be0*/  MOV R0, UR5 ;  /* 0x0000000500007c02 */ /* 0x010fce0008000f00 */
.L_x_203:
[----:B-1----:R1:W2:Y:S02]  /*8bf0*/  SYNCS.PHASECHK.TRANS64.TRYWAIT P0, [R0+URZ], R3 ;  /* 0x00000003000075a7 */ /* 0x0022a400080011ff */
[----:B--2---:R-:W-:Y:S05]  /*8c00*/  @!P0 NANOSLEEP.SYNCS 0x989680 ;  /* 0x009896800000895d */ /* 0x004fea0003900000 */
[----:B------:R-:W2:Y:S02]  /*8c10*/  @!P0 SYNCS.PHASECHK.TRANS64 P0, [R0+URZ], R3 ;  /* 0x00000003000085a7 */ /* 0x000ea400080010ff */
[----:B--2---:R-:W-:Y:S05]  /*8c20*/  @!P0 BRA `(.L_x_203) ;  /* 0xfffffffc00f08947 */ /* 0x004fea000383ffff */
[----:B------:R-:W-:Y:S05]  /*8c30*/  BRA `(.L_x_204) ;  /* 0xffffffac00cc7947 */ /* 0x000fea000383ffff */
.L_x_76:
[----:B-1----:R1:W2:Y:S02]  /*8c40*/  SYNCS.PHASECHK.TRANS64.TRYWAIT P0, [R0+URZ+0x2e0], R9 ;  /* 0x0002e009000075a7 */ /* 0x0022a400080011ff */
[----:B--2---:R-:W-:Y:S05]  /*8c50*/  @!P0 NANOSLEEP.SYNCS 0x989680 ;  /* 0x009896800000895d */ /* 0x004fea0003900000 */
[----:B------:R-:W2:Y:S02]  /*8c60*/  @!P0 SYNCS.PHASECHK.TRANS64 P0, [R0+URZ+0x2e0], R9 ;  /* 0x0002e009000085a7 */ /* 0x000ea400080010ff */
[----:B--2---:R-:W-:Y:S05]  /*8c70*/  @!P0 BRA `(.L_x_76) ;  /* 0xfffffffc00f08947 */ /* 0x004fea000383ffff */
[----:B------:R-:W-:Y:S05]  /*8c80*/  BRA `(.L_x_205) ;  /* 0xffffffb0002c7947 */ /* 0x000fea000383ffff */
.L_x_77:
[----:B------:R-:W-:-:S07]  /*8c90*/  MOV R0, UR5 ;  /* 0x0000000500007c02 */ /* 0x000fce0008000f00 */
.L_x_206:
[----:B-1----:R1:W2:Y:S02]  /*8ca0*/  SYNCS.PHASECHK.TRANS64.TRYWAIT P0, [R0+URZ+0x290], R11 ;  /* 0x0002900b000075a7 */ /* 0x0022a400080011ff */
[----:B--2---:R-:W-:Y:S05]  /*8cb0*/  @!P0 NANOSLEEP.SYNCS 0x989680 ;  /* 0x009896800000895d */ /* 0x004fea0003900000 */
[----:B------:R-:W2:Y:S02]  /*8cc0*/  @!P0 SYNCS.PHASECHK.TRANS64 P0, [R0+URZ+0x290], R11 ;  /* 0x0002900b000085a7 */ /* 0x000ea400080010ff */
[----:B--2---:R-:W-:Y:S05]  /*8cd0*/  @!P0 BRA `(.L_x_206) ;  /* 0xfffffffc00f08947 */ /* 0x004fea000383ffff */
[----:B------:R-:W-:Y:S05]  /*8ce0*/  BRA `(.L_x_207) ;  /* 0xffffffb0003c7947 */ /* 0x000fea000383ffff */
.L_x_78:
[----:B-1----:R1:W2:Y:S02]  /*8cf0*/  SYNCS.PHASECHK.TRANS64.TRYWAIT P1, [R0+URZ+0x280], R9 ;  /* 0x00028009000075a7 */ /* 0x0022a400080211ff */
[----:B--2---:R-:W-:Y:S05]  /*8d00*/  @!P1 NANOSLEEP.SYNCS 0x989680 ;  /* 0x009896800000995d */ /* 0x004fea0003900000 */
[----:B------:R-:W2:Y:S02]  /*8d10*/  @!P1 SYNCS.PHASECHK.TRANS64 P1, [R0+URZ+0x280], R9 ;  /* 0x00028009000095a7 */ /* 0x000ea400080210ff */
[----:B--2---:R-:W-:Y:S05]  /*8d20*/  @!P1 BRA `(.L_x_78) ;  /* 0xfffffffc00f09947 */ /* 0x004fea000383ffff */
[----:B------:R-:W-:Y:S05]  /*8d30*/  BRA `(.L_x_208) ;  /* 0xffffffb0006c7947 */ /* 0x000fea000383ffff */
.L_x_81:
[----:B------:R-:W-:-:S07]  /*8d40*/  MOV R0, UR5 ;  /* 0x0000000500007c02 */ /* 0x000fce0008000f00 */
.L_x_209:
[----:B-1----:R1:W2:Y:S02]  /*8d50*/  SYNCS.PHASECHK.TRANS64.TRYWAIT P0, [R0+URZ+0x290], R3 ;  /* 0x00029003000075a7 */ /* 0x0022a400080011ff */
[----:B--2---:R-:W-:Y:S05]  /*8d60*/  @!P0 NANOSLEEP.SYNCS 0x989680 ;  /* 0x009896800000895d */ /* 0x004fea0003900000 */
[----:B------:R-:W2:Y:S02]  /*8d70*/  @!P0 SYNCS.PHASECHK.TRANS64 P0, [R0+URZ+0x290], R3 ;  /* 0x00029003000085a7 */ /* 0x000ea400080010ff */
[----:B--2---:R-:W-:Y:S05]  /*8d80*/  @!P0 BRA `(.L_x_209) ;  /* 0xfffffffc00f08947 */ /* 0x004fea000383ffff */
[----:B------:R-:W-:Y:S05]  /*8d90*/  BRA `(.L_x_80) ;  /* 0xffffffb000c07947 */ /* 0x000fea000383ffff */
.L_x_88:
[----:B-1----:R1:W2:Y:S02]  /*8da0*/  SYNCS.PHASECHK.TRANS64.TRYWAIT P1, [R0+URZ+0x280], R5 ;  /* 0x00028005000075a7 */ /* 0x0022a400080211ff */
[----:B--2---:R-:W-:Y:S05]  /*8db0*/  @!P1 NANOSLEEP.SYNCS 0x989680 ;  /* 0x009896800000995d */ /* 0x004fea0003900000 */
[----:B------:R-:W2:Y:S02]  /*8dc0*/  @!P1 SYNCS.PHASECHK.TRANS64 P1, [R0+URZ+0x280], R5 ;  /* 0x00028005000095a7 */ /* 0x000ea400080210ff */
[----:B--2---:R-:W-:Y:S05]  /*8dd0*/  @!P1 BRA `(.L_x_88) ;  /* 0xfffffffc00f09947 */ /* 0x004fea000383ffff */
[----:B------:R-:W-:Y:S05]  /*8de0*/  BRA `(.L_x_210) ;  /* 0xffffffb800187947 */ /* 0x000fea000383ffff */
.L_x_89:
[----:B------:R-:W-:-:S07]  /*8df0*/  MOV R3, UR14 ;  /* 0x0000000e00037c02 */ /* 0x000fce0008000f00 */
.L_x_211:
[----:B-1----:R1:W2:Y:S02]  /*8e00*/  SYNCS.PHASECHK.TRANS64.TRYWAIT P0, [R3+URZ+0x2c0], R0 ;  /* 0x0002c000030075a7 */ /* 0x0022a400080011ff */
[----:B--2---:R-:W-:Y:S05]  /*8e10*/  @!P0 NANOSLEEP.SYNCS 0x989680 ;  /* 0x009896800000895d */ /* 0x004fea0003900000 */
[----:B------:R-:W2:Y:S02]  /*8e20*/  @!P0 SYNCS.PHASECHK.TRANS64 P0, [R3+URZ+0x2c0], R0 ;  /* 0x0002c000030085a7 */ /* 0x000ea400080010ff */
[----:B--2---:R-:W-:Y:S05]  /*8e30*/  @!P0 BRA `(.L_x_211) ;  /* 0xfffffffc00f08947 */ /* 0x004fea000383ffff */
[----:B------:R-:W-:Y:S05]  /*8e40*/  BRA `(.L_x_212) ;  /* 0xffffffb8004c7947 */ /* 0x000fea000383ffff */
.L_x_92:
[----:B------:R-:W-:Y:S07]  /*8e50*/  MOV R0, UR7 ;  /* 0x0000000700007c02 */ /* 0x000fee0008000f00 */
.L_x_213:
[----:B-1----:R1:W2:Y:S02]  /*8e60*/  SYNCS.PHASECHK.TRANS64.TRYWAIT P0, [R0+URZ], R3 ;  /* 0x00000003000075a7 */ /* 0x0022a400080011ff */
[----:B--2---:R-:W-:Y:S05]  /*8e70*/  @!P0 NANOSLEEP.SYNCS 0x989680 ;  /* 0x009896800000895d */ /* 0x004fea0003900000 */
[----:B------:R-:W2:Y:S02]  /*8e80*/  @!P0 SYNCS.PHASECHK.TRANS64 P0, [R0+URZ], R3 ;  /* 0x00000003000085a7 */ /* 0x000ea400080010ff */
[----:B--2---:R-:W-:Y:S05]  /*8e90*/  @!P0 BRA `(.L_x_213) ;  /* 0xfffffffc00f08947 */ /* 0x004fea000383ffff */
[----:B------:R-:W-:Y:S05]  /*8ea0*/  BRA `(.L_x_91) ;  /* 0xffffffb8006c7947 */ /* 0x000fea000383ffff */
.L_x_95:
[----:B------:R-:W-:-:S07]  /*8eb0*/  MOV R0, UR5 ;  /* 0x0000000500007c02 */ /* 0x000fce0008000f00 */
.L_x_214:
[----:B--2---:R2:W3:Y:S02]  /*8ec0*/  SYNCS.PHASECHK.TRANS64.TRYWAIT P0, [R0+URZ], R3 ;  /* 0x00000003000075a7 */ /* 0x0044e400080011ff */
[----:B---3--:R-:W-:Y:S05]  /*8ed0*/  @!P0 NANOSLEEP.SYNCS 0x989680 ;  /* 0x009896800000895d */ /* 0x008fea0003900000 */
[----:B------:R-:W3:Y:S02]  /*8ee0*/  @!P0 SYNCS.PHASECHK.TRANS64 P0, [R0+URZ], R3 ;  /* 0x00000003000085a7 */ /* 0x000ee400080010ff */
[----:B---3--:R-:W-:Y:S05]  /*8ef0*/  @!P0 BRA `(.L_x_214) ;  /* 0xfffffffc00f08947 */ /* 0x008fea000383ffff */
[----:B------:R-:W-:Y:S05]  /*8f00*/  BRA `(.L_x_215) ;  /* 0xffffffbc000c7947 */ /* 0x000fea000383ffff */
.L_x_96:
[----:B------:R-:W-:-:S07]  /*8f10*/  MOV R0, UR5 ;  /* 0x0000000500007c02 */ /* 0x000fce0008000f00 */
.L_x_216:
[----:B--2---:R2:W3:Y:S02]  /*8f20*/  SYNCS.PHASECHK.TRANS64.TRYWAIT P0, [R0+URZ], R3 ;  /* 0x00000003000075a7 */ /* 0x0044e400080011ff */
[----:B---3--:R-:W-:Y:S05]  /*8f30*/  @!P0 NANOSLEEP.SYNCS 0x989680 ;  /* 0x009896800000895d */ /* 0x008fea0003900000 */
[----:B------:R-:W3:Y:S02]  /*8f40*/  @!P0 SYNCS.PHASECHK.TRANS64 P0, [R0+URZ], R3 ;  /* 0x00000003000085a7 */ /* 0x000ee400080010ff */
[----:B---3--:R-:W-:Y:S05]  /*8f50*/  @!P0 BRA `(.L_x_216) ;  /* 0xfffffffc00f08947 */ /* 0x008fea000383ffff */
[----:B------:R-:W-:Y:S05]  /*8f60*/  BRA `(.L_x_217) ;  /* 0xffffffbc00187947 */ /* 0x000fea000383ffff */
.L_x_97:
[----:B------:R-:W-:-:S07]  /*8f70*/  MOV R0, UR5 ;  /* 0x0000000500007c02 */ /* 0x000fce0008000f00 */
.L_x_218:
[----:B--2---:R2:W3:Y:S02]  /*8f80*/  SYNCS.PHASECHK.TRANS64.TRYWAIT P0, [R0+URZ], R3 ;  /* 0x00000003000075a7 */ /* 0x0044e400080011ff */
[----:B---3--:R-:W-:Y:S05]  /*8f90*/  @!P0 NANOSLEEP.SYNCS 0x989680 ;  /* 0x009896800000895d */ /* 0x008fea0003900000 */
[----:B------:R-:W3:Y:S02]  /*8fa0*/  @!P0 SYNCS.PHASECHK.TRANS64 P0, [R0+URZ], R3 ;  /* 0x00000003000085a7 */ /* 0x000ee400080010ff */
[----:B---3--:R-:W-:Y:S05]  /*8fb0*/  @!P0 BRA `(.L_x_218) ;  /* 0xfffffffc00f08947 */ /* 0x008fea000383ffff */
[----:B------:R-:W-:Y:S05]  /*8fc0*/  BRA `(.L_x_219) ;  /* 0xffffffbc00247947 */ /* 0x000fea000383ffff */
.L_x_98:
[----:B------:R-:W-:-:S07]  /*8fd0*/  MOV R0, UR6 ;  /* 0x0000000600007c02 */ /* 0x000fce0008000f00 */
.L_x_220:
[----:B--2---:R2:W3:Y:S02]  /*8fe0*/  SYNCS.PHASECHK.TRANS64.TRYWAIT P0, [R0+URZ], R3 ;  /* 0x00000003000075a7 */ /* 0x0044e400080011ff */
[----:B---3--:R-:W-:Y:S05]  /*8ff0*/  @!P0 NANOSLEEP.SYNCS 0x989680 ;  /* 0x009896800000895d */ /* 0x008fea0003900000 */
[----:B------:R-:W3:Y:S02]  /*9000*/  @!P0 SYNCS.PHASECHK.TRANS64 P0, [R0+URZ], R3 ;  /* 0x00000003000085a7 */ /* 0x000ee400080010ff */
[----:B---3--:R-:W-:Y:S05]  /*9010*/  @!P0 BRA `(.L_x_220) ;  /* 0xfffffffc00f08947 */ /* 0x008fea000383ffff */
[----:B------:R-:W-:Y:S05]  /*9020*/  BRA `(.L_x_221) ;  /* 0xffffffbc00307947 */ /* 0x000fea000383ffff */
.L_x_103:
[----:B--2---:R2:W3:Y:S02]  /*9030*/  SYNCS.PHASECHK.TRANS64.TRYWAIT P0, [R0+URZ+0x280], R3 ;  /* 0x00028003000075a7 */ /* 0x0044e400080011ff */
[----:B---3--:R-:W-:Y:S05]  /*9040*/  @!P0 NANOSLEEP.SYNCS 0x989680 ;  /* 0x009896800000895d */ /* 0x008fea0003900000 */
[----:B------:R-:W3:Y:S02]  /*9050*/  @!P0 SYNCS.PHASECHK.TRANS64 P0, [R0+URZ+0x280], R3 ;  /* 0x00028003000085a7 */ /* 0x000ee400080010ff */
[----:B---3--:R-:W-:Y:S05]  /*9060*/  @!P0 BRA `(.L_x_103) ;  /* 0xfffffffc00f08947 */ /* 0x008fea000383ffff */
[----:B------:R-:W-:Y:S05]  /*9070*/  BRA `(.L_x_222) ;  /* 0xffffffc0002c7947 */ /* 0x000fea000383ffff */
.L_x_106:
[----:B------:R-:W-:Y:S07]  /*9080*/  MOV R0, UR7 ;  /* 0x0000000700007c02 */ /* 0x000fee0008000f00 */
.L_x_223:
[----:B--2---:R2:W3:Y:S02]  /*9090*/  SYNCS.PHASECHK.TRANS64.TRYWAIT P0, [R0+URZ+0x278], R3 ;  /* 0x00027803000075a7 */ /* 0x0044e400080011ff */
[----:B---3--:R-:W-:Y:S05]  /*90a0*/  @!P0 NANOSLEEP.SYNCS 0x989680 ;  /* 0x009896800000895d */ /* 0x008fea0003900000 */
[----:B------:R-:W3:Y:S02]  /*90b0*/  @!P0 SYNCS.PHASECHK.TRANS64 P0, [R0+URZ+0x278], R3 ;  /* 0x00027803000085a7 */ /* 0x000ee400080010ff */
[----:B---3--:R-:W-:Y:S05]  /*90c0*/  @!P0 BRA `(.L_x_223) ;  /* 0xfffffffc00f08947 */ /* 0x008fea000383ffff */
[----:B------:R-:W-:Y:S05]  /*90d0*/  BRA `(.L_x_105) ;  /* 0xffffffc400187947 */ /* 0x000fea000383ffff */
.L_x_109:
[----:B------:R-:W-:Y:S07]  /*90e0*/  MOV R3, UR7 ;  /* 0x0000000700037c02 */ /* 0x000fee0008000f00 */
.L_x_224:
[----:B-1----:R1:W2:Y:S02]  /*90f0*/  SYNCS.PHASECHK.TRANS64.TRYWAIT P2, [R3+URZ+0x268], R26 ;  /* 0x0002681a030075a7 */ /* 0x0022a400080411ff */
[----:B--2---:R-:W-:Y:S05]  /*9100*/  @!P2 NANOSLEEP.SYNCS 0x989680 ;  /* 0x009896800000a95d */ /* 0x004fea0003900000 */
[----:B------:R-:W2:Y:S02]  /*9110*/  @!P2 SYNCS.PHASECHK.TRANS64 P2, [R3+URZ+0x268], R26 ;  /* 0x0002681a0300a5a7 */ /* 0x000ea400080410ff */
[----:B--2---:R-:W-:Y:S05]  /*9120*/  @!P2 BRA `(.L_x_224) ;  /* 0xfffffffc00f0a947 */ /* 0x004fea000383ffff */
[----:B------:R-:W-:Y:S05]  /*9130*/  BRA `(.L_x_225) ;  /* 0xffffffc400ac7947 */ /* 0x000fea000383ffff */
.L_x_112:
[----:B--2---:R2:W4:Y:S02]  /*9140*/  SYNCS.PHASECHK.TRANS64.TRYWAIT P0, [R0+URZ+0x280], R3 ;  /* 0x00028003000075a7 */ /* 0x00452400080011ff */
[----:B----4-:R-:W-:Y:S05]  /*9150*/  @!P0 NANOSLEEP.SYNCS 0x989680 ;  /* 0x009896800000895d */ /* 0x010fea0003900000 */
[----:B------:R-:W4:Y:S02]  /*9160*/  @!P0 SYNCS.PHASECHK.TRANS64 P0, [R0+URZ+0x280], R3 ;  /* 0x00028003000085a7 */ /* 0x000f2400080010ff */
[----:B----4-:R-:W-:Y:S05]  /*9170*/  @!P0 BRA `(.L_x_112) ;  /* 0xfffffffc00f08947 */ /* 0x010fea000383ffff */
[----:B------:R-:W-:Y:S05]  /*9180*/  BRA `(.L_x_226) ;  /* 0xffffffc800fc7947 */ /* 0x000fea000383ffff */
.L_x_118:
[----:B------:R-:W-:Y:S07]  /*9190*/  MOV R0, UR46 ;  /* 0x0000002e00007c02 */ /* 0x000fee0008000f00 */
.L_x_227:
[----:B-1----:R1:W3:Y:S02]  /*91a0*/  SYNCS.PHASECHK.TRANS64.TRYWAIT P0, [R0+URZ+0x260], R3 ;  /* 0x00026003000075a7 */ /* 0x0022e400080011ff */
[----:B---3--:R-:W-:Y:S05]  /*91b0*/  @!P0 NANOSLEEP.SYNCS 0x989680 ;  /* 0x009896800000895d */ /* 0x008fea0003900000 */
[----:B------:R-:W3:Y:S02]  /*91c0*/  @!P0 SYNCS.PHASECHK.TRANS64 P0, [R0+URZ+0x260], R3 ;  /* 0x00026003000085a7 */ /* 0x000ee400080010ff */
[----:B---3--:R-:W-:Y:S05]  /*91d0*/  @!P0 BRA `(.L_x_227) ;  /* 0xfffffffc00f08947 */ /* 0x008fea000383ffff */
[----:B------:R-:W-:Y:S05]  /*91e0*/  BRA `(.L_x_117) ;  /* 0xffffffd400187947 */ /* 0x000fea000383ffff */
.L_x_120:
[----:B------:R-:W-:Y:S07]  /*91f0*/  MOV R3, UR50 ;  /* 0x0000003200037c02 */ /* 0x000fee0008000f00 */
.L_x_228:
[----:B-1----:R1:W2:Y:S02]  /*9200*/  SYNCS.PHASECHK.TRANS64.TRYWAIT P1, [R3+URZ+0x2a0], R8 ;  /* 0x0002a008030075a7 */ /* 0x0022a400080211ff */
[----:B--2---:R-:W-:Y:S05]  /*9210*/  @!P1 NANOSLEEP.SYNCS 0x989680 ;  /* 0x009896800000995d */ /* 0x004fea0003900000 */
[----:B------:R-:W2:Y:S02]  /*9220*/  @!P1 SYNCS.PHASECHK.TRANS64 P1, [R3+URZ+0x2a0], R8 ;  /* 0x0002a008030095a7 */ /* 0x000ea400080210ff */
[----:B--2---:R-:W-:Y:S05]  /*9230*/  @!P1 BRA `(.L_x_228) ;  /* 0xfffffffc00f09947 */ /* 0x004fea000383ffff */
[----:B------:R-:W-:Y:S05]  /*9240*/  BRA `(.L_x_119) ;  /* 0xffffffd400987947 */ /* 0x000fea000383ffff */
        .weak           $__internal_0_$__cuda_sm10x_tcgen05_guardrail_trap_col_being_dealloced_not_returned_by_alloc
        .type           $__internal_0_$__cuda_sm10x_tcgen05_guardrail_trap_col_being_dealloced_not_returned_by_alloc,@function
        .size           $__internal_0_$__cuda_sm10x_tcgen05_guardrail_trap_col_being_dealloced_not_returned_by_alloc,($__internal_1_$__cuda_sm10x_tcgen05_guardrail_trap_phase_invalid_during_alloc - $__internal_0_$__cuda_sm10x_tcgen05_guardrail_trap_col_being_dealloced_not_returned_by_alloc)
$__internal_0_$__cuda_sm10x_tcgen05_guardrail_trap_col_being_dealloced_not_returned_by_alloc:
[----:B------:R-:W-:Y:S05]  /*9250*/  BPT.TRAP 0x1 ;  /* 0x000000040000795c */ /* 0x000fea0000300000 */
[----:B------:R-:W-:-:S04]  /*9260*/  HFMA2 R3, -RZ, RZ, 0, 0 ;  /* 0x00000000ff037431 */ /* 0x000fc800000001ff */
[----:B------:R-:W-:Y:S05]  /*9270*/  RET.REL.NODEC R2 `(_ZN7cutlass13device_kernelINS_4gemm6kernel13GemmUniversalIN4cute5tupleIJiiiiEEENS1_10collective13CollectiveMmaINS1_35MainloopSm100TmaUmmaWarpSpecializedILi38ELi2ELi4ENS5_IJNS4_1CILi1EEESB_SB_EEEEENS5_IJNSA_ILi128EEENSA_ILi48EEENSA_ILi32EEEEEEaNS5_IJlSB_lEEEaSI_NS4_8TiledMMAINS4_8MMA_AtomIJNS4_15SM100_MMA_S8_SSIaaiLi128ELi48ELNS4_4UMMA5MajorE0ELSN_0ELNSM_8SaturateE0EEEEEENS4_6LayoutISC_NS5_IJNSA_ILi0EEESS_SS_EEEEENS5_IJNS4_10UnderscoreESV_SV_EEEEENS4_13SM90_TMA_LOADENS4_14ComposedLayoutINS4_7SwizzleILi1ELi4ELi3EEENS4_18smem_ptr_flag_bitsILi8EEENSR_INS5_IJNSA_ILi8EEESG_EEENS5_IJSG_SB_EEEEEEEvNS4_8identityESY_S18_vS19_EENS_8epilogue10collective18CollectiveEpilogueINS1B_23Sm100TmaWarpSpecializedILi1ELi1ELi48ELb0ELb0EEEJSH_NS5_IJNSR_ISE_SB_EENSR_ISF_SB_EEEEEaSI_aSI_NS1B_6fusion15FusionCallbacksIS1F_NS1J_17LinearCombinationIaiaiLNS_15FloatRoundStyleE2EEESH_S1I_JEEENS4_5SM1004TMEM4LOAD26SM100_TMEM_LOAD_32dp32b16xESY_NSZ_INS10_ILi0ELi4ELi3EEES13_NSR_INS5_IJS14_NSA_ILi16EEEEEENS5_IJS1U_SB_EEEEEEENS4_39AutoVectorizingCopyWithAssumedAlignmentILi128EEENS4_14SM90_TMA_STOREES1Y_S20_S20_EEEvvEEEEvNT_6ParamsE) ;  /* 0xffffff6c02607950 */ /* 0x000fea0003c3ffff */
        .weak           $__internal_1_$__cuda_sm10x_tcgen05_guardrail_trap_phase_invalid_during_alloc
        .type           $__internal_1_$__cuda_sm10x_tcgen05_guardrail_trap_phase_invalid_during_alloc,@function
        .size           $__internal_1_$__cuda_sm10x_tcgen05_guardrail_trap_phase_invalid_during_alloc,($__internal_2_$__cuda_sm10x_tcgen05_guardrail_trap_unallocated_columns_being_dealloced - $__internal_1_$__cuda_sm10x_tcgen05_guardrail_trap_phase_invalid_during_alloc)
$__internal_1_$__cuda_sm10x_tcgen05_guardrail_trap_phase_invalid_during_alloc:
[----:B------:R-:W-:Y:S05]  /*9280*/  BPT.TRAP 0x1 ;  /* 0x000000040000795c */ /* 0x000fea0000300000 */
[----:B------:R-:W-:-:S04]  /*9290*/  MOV R3, 0x0 ;  /* 0x0000000000037802 */ /* 0x000fc80000000f00 */
[----:B------:R-:W-:Y:S05]  /*92a0*/  RET.REL.NODEC R2 `(_ZN7cutlass13device_kernelINS_4gemm6kernel13GemmUniversalIN4cute5tupleIJiiiiEEENS1_10collective13CollectiveMmaINS1_35MainloopSm100TmaUmmaWarpSpecializedILi38ELi2ELi4ENS5_IJNS4_1CILi1EEESB_SB_EEEEENS5_IJNSA_ILi128EEENSA_ILi48EEENSA_ILi32EEEEEEaNS5_IJlSB_lEEEaSI_NS4_8TiledMMAINS4_8MMA_AtomIJNS4_15SM100_MMA_S8_SSIaaiLi128ELi48ELNS4_4UMMA5MajorE0ELSN_0ELNSM_8SaturateE0EEEEEENS4_6LayoutISC_NS5_IJNSA_ILi0EEESS_SS_EEEEENS5_IJNS4_10UnderscoreESV_SV_EEEEENS4_13SM90_TMA_LOADENS4_14ComposedLayoutINS4_7SwizzleILi1ELi4ELi3EEENS4_18smem_ptr_flag_bitsILi8EEENSR_INS5_IJNSA_ILi8EEESG_EEENS5_IJSG_SB_EEEEEEEvNS4_8identityESY_S18_vS19_EENS_8epilogue10collective18CollectiveEpilogueINS1B_23Sm100TmaWarpSpecializedILi1ELi1ELi48ELb0ELb0EEEJSH_NS5_IJNSR_ISE_SB_EENSR_ISF_SB_EEEEEaSI_aSI_NS1B_6fusion15FusionCallbacksIS1F_NS1J_17LinearCombinationIaiaiLNS_15FloatRoundStyleE2EEESH_S1I_JEEENS4_5SM1004TMEM4LOAD26SM100_TMEM_LOAD_32dp32b16xESY_NSZ_INS10_ILi0ELi4ELi3EEES13_NSR_INS5_IJS14_NSA_ILi16EEEEEENS5_IJS1U_SB_EEEEEEENS4_39AutoVectorizingCopyWithAssumedAlignmentILi128EEENS4_14SM90_TMA_STOREES1Y_S20_S20_EEEvvEEEEvNT_6ParamsE) ;  /* 0xffffff6c02547950 */ /* 0x000fea0003c3ffff */
        .weak           $__internal_2_$__cuda_sm10x_tcgen05_guardrail_trap_unallocated_columns_being_dealloced
        .type           $__internal_2_$__cuda_sm10x_tcgen05_guardrail_trap_unallocated_columns_being_dealloced,@function
        .size           $__internal_2_$__cuda_sm10x_tcgen05_guardrail_trap_unallocated_columns_being_dealloced,(.L_x_230 - $__internal_2_$__cuda_sm10x_tcgen05_guardrail_trap_unallocated_columns_being_dealloced)
$__internal_2_$__cuda_sm10x_tcgen05_guardrail_trap_unallocated_columns_being_dealloced:
[----:B------:R-:W-:Y:S05]  /*92b0*/  BPT.TRAP 0x1 ;  /* 0x000000040000795c */ /* 0x000fea0000300000 */
[----:B------:R-:W-:-:S04]  /*92c0*/  HFMA2 R3, -RZ, RZ, 0, 0 ;  /* 0x00000000ff037431 */ /* 0x000fc800000001ff */
[----:B------:R-:W-:Y:S05]  /*92d0*/  RET.REL.NODEC R2 `(_ZN7cutlass13device_kernelINS_4gemm6kernel13GemmUniversalIN4cute5tupleIJiiiiEEENS1_10collective13CollectiveMmaINS1_35MainloopSm100TmaUmmaWarpSpecializedILi38ELi2ELi4ENS5_IJNS4_1CILi1EEESB_SB_EEEEENS5_IJNSA_ILi128EEENSA_ILi48EEENSA_ILi32EEEEEEaNS5_IJlSB_lEEEaSI_NS4_8TiledMMAINS4_8MMA_AtomIJNS4_15SM100_MMA_S8_SSIaaiLi128ELi48ELNS4_4UMMA5MajorE0ELSN_0ELNSM_8SaturateE0EEEEEENS4_6LayoutISC_NS5_IJNSA_ILi0EEESS_SS_EEEEENS5_IJNS4_10UnderscoreESV_SV_EEEEENS4_13SM90_TMA_LOADENS4_14ComposedLayoutINS4_7SwizzleILi1ELi4ELi3EEENS4_18smem_ptr_flag_bitsILi8EEENSR_INS5_IJNSA_ILi8EEESG_EEENS5_IJSG_SB_EEEEEEEvNS4_8identityESY_S18_vS19_EENS_8epilogue10collective18CollectiveEpilogueINS1B_23Sm100TmaWarpSpecializedILi1ELi1ELi48ELb0ELb0EEEJSH_NS5_IJNSR_ISE_SB_EENSR_ISF_SB_EEEEEaSI_aSI_NS1B_6fusion15FusionCallbacksIS1F_NS1J_17LinearCombinationIaiaiLNS_15FloatRoundStyleE2EEESH_S1I_JEEENS4_5SM1004TMEM4LOAD26SM100_TMEM_LOAD_32dp32b16xESY_NSZ_INS10_ILi0ELi4ELi3EEES13_NSR_INS5_IJS14_NSA_ILi16EEEEEENS5_IJS1U_SB_EEEEEEENS4_39AutoVectorizingCopyWithAssumedAlignmentILi128EEENS4_14SM90_TMA_STOREES1Y_S20_S20_EEEvvEEEEvNT_6ParamsE) ;  /* 0xffffff6c02487950 */ /* 0x000fea0003c3ffff */
.L_x_229:
[----:B------:R-:W-:-:S00]  /*92e0*/  BRA `(.L_x_229) ;  /* 0xfffffffc00fc7947 */ /* 0x000fc0000383ffff */
[----:B------:R-:W-:-:S00]  /*92f0*/  NOP ;  /* 0x0000000000007918 */ /* 0x000fc00000000000 */
        /* <DEDUP_REMOVED lines=8> */
.L_x_230:


//--------------------- .nv.global.init           --------------------------
	.section	.nv.global.init,"aw",@progbits
.nv.global.init:
	.type		$str$26,@object
	.size		$str$26,($str$25 - $str$26)
$str$26:
        /*0000*/ 	.byte	0x2f, 0x74, 0x6d, 0x70, 0x2f, 0x63, 0x75, 0x74, 0x6c, 0x61, 0x73, 0x73, 0x5f, 0x73, 0x77, 0x65
        /*0010*/ 	.byte	0x65, 0x70, 0x5f, 0x73, 0x72, 0x63, 0x2f, 0x69, 0x6e, 0x63, 0x6c, 0x75, 0x64, 0x65, 0x2f, 0x63
        /*0020*/ 	.byte	0x75, 0x74, 0x65, 0x2f, 0x61, 0x74, 0x6f, 0x6d, 0x2f, 0x63, 0x6f, 0x70, 0x79, 0x5f, 0x74, 0x72
        /*0030*/ 	.byte	0x61, 0x69, 0x74, 0x73, 0x5f, 0x73, 0x6d, 0x31, 0x30, 0x30, 0x2e, 0x68, 0x70, 0x70, 0x00
	.type		$str$25,@object
	.size		$str$25,(__unnamed_1 - $str$25)
$str$25:
        /*003f*/ 	.byte	0x28, 0x28, 0x75, 0x69, 0x6e, 0x74, 0x33, 0x32, 0x5f, 0x74, 0x28, 0x74, 0x68, 0x72, 0x65, 0x61
        /*004f*/ 	.byte	0x64, 0x49, 0x64, 0x78, 0x2e, 0x78, 0x29, 0x20, 0x2f, 0x20, 0x33, 0x32, 0x29, 0x20, 0x25, 0x20
        /*005f*/ 	.byte	0x34, 0x29, 0x20, 0x3d, 0x3d, 0x20, 0x28, 0x28, 0x28, 0x74, 0x6d, 0x65, 0x6d, 0x5f, 0x61, 0x64
        /*006f*/ 	.byte	0x64, 0x72, 0x20, 0x3e, 0x3e, 0x20, 0x31, 0x36, 0x29, 0x20, 0x2f, 0x20, 0x33, 0x32, 0x29, 0x20
        /*007f*/ 	.byte	0x25, 0x20, 0x34, 0x29, 0x00
	.type		__unnamed_1,@object
	.size		__unnamed_1,(.L_1 - __unnamed_1)
__unnamed_1:
        /*0084*/ 	.byte	0x63, 0x6f, 0x6e, 0x73, 0x74, 0x65, 0x78, 0x70, 0x72, 0x20, 0x76, 0x6f, 0x69, 0x64, 0x20, 0x63
        /* <DEDUP_REMOVED lines=36> */
        /*02d4*/ 	.byte	0x74, 0x65, 0x3a, 0x3a, 0x43, 0x3c, 0x30, 0x3e, 0x3e, 0x3e, 0x3e, 0x5d, 0x00
.L_1:


//--------------------- .nv.shared._ZN7cutlass13device_kernelINS_4gemm6kernel13GemmUniversalIN4cute5tupleIJiiiiEEENS1_10collective13CollectiveMmaINS1_35MainloopSm100TmaUmmaWarpSpecializedILi38ELi2ELi4ENS5_IJNS4_1CILi1EEESB_SB_EEEEENS5_IJNSA_ILi128EEENSA_ILi48EEENSA_ILi32EEEEEEaNS5_IJlSB_lEEEaSI_NS4_8TiledMMAINS4_8MMA_AtomIJNS4_15SM100_MMA_S8_SSIaaiLi128ELi48ELNS4_4UMMA5MajorE0ELSN_0ELNSM_8SaturateE0EEEEEENS4_6LayoutISC_NS5_IJNSA_ILi0EEESS_SS_EEEEENS5_IJNS4_10UnderscoreESV_SV_EEEEENS4_13SM90_TMA_LOADENS4_14ComposedLayoutINS4_7SwizzleILi1ELi4ELi3EEENS4_18smem_ptr_flag_bitsILi8EEENSR_INS5_IJNSA_ILi8EEESG_EEENS5_IJSG_SB_EEEEEEEvNS4_8identityESY_S18_vS19_EENS_8epilogue10collective18CollectiveEpilogueINS1B_23Sm100TmaWarpSpecializedILi1ELi1ELi48ELb0ELb0EEEJSH_NS5_IJNSR_ISE_SB_EENSR_ISF_SB_EEEEEaSI_aSI_NS1B_6fusion15FusionCallbacksIS1F_NS1J_17LinearCombinationIaiaiLNS_15FloatRoundStyleE2EEESH_S1I_JEEENS4_5SM1004TMEM4LOAD26SM100_TMEM_LOAD_32dp32b16xESY_NSZ_INS10_ILi0ELi4ELi3EEES13_NSR_INS5_IJS14_NSA_ILi16EEEEEENS5_IJS1U_SB_EEEEEEENS4_39AutoVectorizingCopyWithAssumedAlignmentILi128EEENS4_14SM90_TMA_STOREES1Y_S20_S20_EEEvvEEEEvNT_6ParamsE --------------------------
	.section	.nv.shared._ZN7cutlass13device_kernelINS_4gemm6kernel13GemmUniversalIN4cute5tupleIJiiiiEEENS1_10collective13CollectiveMmaINS1_35MainloopSm100TmaUmmaWarpSpecializedILi38ELi2ELi4ENS5_IJNS4_1CILi1EEESB_SB_EEEEENS5_IJNSA_ILi128EEENSA_ILi48EEENSA_ILi32EEEEEEaNS5_IJlSB_lEEEaSI_NS4_8TiledMMAINS4_8MMA_AtomIJNS4_15SM100_MMA_S8_SSIaaiLi128ELi48ELNS4_4UMMA5MajorE0ELSN_0ELNSM_8SaturateE0EEEEEENS4_6LayoutISC_NS5_IJNSA_ILi0EEESS_SS_EEEEENS5_IJNS4_10UnderscoreESV_SV_EEEEENS4_13SM90_TMA_LOADENS4_14ComposedLayoutINS4_7SwizzleILi1ELi4ELi3EEENS4_18smem_ptr_flag_bitsILi8EEENSR_INS5_IJNSA_ILi8EEESG_EEENS5_IJSG_SB_EEEEEEEvNS4_8identityESY_S18_vS19_EENS_8epilogue10collective18CollectiveEpilogueINS1B_23Sm100TmaWarpSpecializedILi1ELi1ELi48ELb0ELb0EEEJSH_NS5_IJNSR_ISE_SB_EENSR_ISF_SB_EEEEEaSI_aSI_NS1B_6fusion15FusionCallbacksIS1F_NS1J_17LinearCombinationIaiaiLNS_15FloatRoundStyleE2EEESH_S1I_JEEENS4_5SM1004TMEM4LOAD26SM100_TMEM_LOAD_32dp32b16xESY_NSZ_INS10_ILi0ELi4ELi3EEES13_NSR_INS5_IJS14_NSA_ILi16EEEEEENS5_IJS1U_SB_EEEEEEENS4_39AutoVectorizingCopyWithAssumedAlignmentILi128EEENS4_14SM90_TMA_STOREES1Y_S20_S20_EEEvvEEEEvNT_6ParamsE,"aw",@nobits
	.sectionflags	@""
	.align	16
	.zero		1024


//--------------------- .nv.shared.reserved.0     --------------------------
	.section	.nv.shared.reserved.0,"aw",@nobits
	.weak		__nv_reservedSMEM_offset_0_alias
	.size		__nv_reservedSMEM_offset_0_alias, 0, 64
	.other		__nv_reservedSMEM_offset_0_alias,@"STO_CUDA_RESERVED_SHARED STV_DEFAULT"
__nv_reservedSMEM_offset_0_alias:
	.zero		0
.nv.shared.reserved.0:
	.zero		64
	.weak		__nv_reservedSMEM_tcgen05_partition
	.type		__nv_reservedSMEM_tcgen05_partition,@object
	.size		__nv_reservedSMEM_tcgen05_partition,(.L_0 - __nv_reservedSMEM_tcgen05_partition)
__nv_reservedSMEM_tcgen05_partition:
	.zero		32
.L_0:


//--------------------- .nv.global                --------------------------
	.section	.nv.global,"aw",@nobits
.nv.global:
	.type		_ZN40_INTERNAL_4a7c7369_4_k_cu_2745d13b_224134cute1_E,@object
	.size		_ZN40_INTERNAL_4a7c7369_4_k_cu_2745d13b_224134cute1_E,(_ZN40_INTERNAL_4a7c7369_4_k_cu_2745d13b_224134cuda3std3__45__cpo6cbeginE - _ZN40_INTERNAL_4a7c7369_4_k_cu_2745d13b_224134cute1_E)
_ZN40_INTERNAL_4a7c7369_4_k_cu_2745d13b_224134cute1_E:
	.zero		1
	.type		_ZN40_INTERNAL_4a7c7369_4_k_cu_2745d13b_224134cuda3std3__45__cpo6cbeginE,@object
	.size		_ZN40_INTERNAL_4a7c7369_4_k_cu_2745d13b_224134cuda3std3__45__cpo6cbeginE,(_ZN40_INTERNAL_4a7c7369_4_k_cu_2745d13b_224134cuda3std3__48in_placeE - _ZN40_INTERNAL_4a7c7369_4_k_cu_2745d13b_224134cuda3std3__45__cpo6cbeginE)
_ZN40_INTERNAL_4a7c7369_4_k_cu_2745d13b_224134cuda3std3__45__cpo6cbeginE:
	.zero		1
	.type		_ZN40_INTERNAL_4a7c7369_4_k_cu_2745d13b_224134cuda3std3__48in_placeE,@object
	.size		_ZN40_INTERNAL_4a7c7369_4_k_cu_2745d13b_224134cuda3std3__48in_placeE,(_ZN40_INTERNAL_4a7c7369_4_k_cu_2745d13b_224134cuda3std6ranges3__45__cpo9iter_moveE - _ZN40_INTERNAL_4a7c7369_4_k_cu_2745d13b_224134cuda3std3__48in_placeE)
_ZN40_INTERNAL_4a7c7369_4_k_cu_2745d13b_224134cuda3std3__48in_placeE:
	.zero		1
	.type		_ZN40_INTERNAL_4a7c7369_4_k_cu_2745d13b_224134cuda3std6ranges3__45__cpo9iter_moveE,@object
	.size		_ZN40_INTERNAL_4a7c7369_4_k_cu_2745d13b_224134cuda3std6ranges3__45__cpo9iter_moveE,(_ZN40_INTERNAL_4a7c7369_4_k_cu_2745d13b_224134cuda3std3__45__cpo5beginE - _ZN40_INTERNAL_4a7c7369_4_k_cu_2745d13b_224134cuda3std6ranges3__45__cpo9iter_moveE)
_ZN40_INTERNAL_4a7c7369_4_k_cu_2745d13b_224134cuda3std6ranges3__45__cpo9iter_moveE:
	.zero		1
	.type		_ZN40_INTERNAL_4a7c7369_4_k_cu_2745d13b_224134cuda3std3__45__cpo5beginE,@object
	.size		_ZN40_INTERNAL_4a7c7369_4_k_cu_2745d13b_224134cuda3std3__45__cpo5beginE,(_ZN40_INTERNAL_4a7c7369_4_k_cu_2745d13b_224134cuda3std3__442_GLOBAL__N__4a7c7369_4_k_cu_2745d13b_224136ignoreE - _ZN40_INTERNAL_4a7c7369_4_k_cu_2745d13b_224134cuda3std3__45__cpo5beginE)
_ZN40_INTERNAL_4a7c7369_4_k_cu_2745d13b_224134cuda3std3__45__cpo5beginE:
	.zero		1
	.type		_ZN40_INTERNAL_4a7c7369_4_k_cu_2745d13b_224134cuda3std3__442_GLOBAL__N__4a7c7369_4_k_cu_2745d13b_224136ignoreE,@object
	.size		_ZN40_INTERNAL_4a7c7369_4_k_cu_2745d13b_224134cuda3std3__442_GLOBAL__N__4a7c7369_4_k_cu_2745d13b_224136ignoreE,(_ZN40_INTERNAL_4a7c7369_4_k_cu_2745d13b_224134cute7productE - _ZN40_INTERNAL_4a7c7369_4_k_cu_2745d13b_224134cuda3std3__442_GLOBAL__N__4a7c7369_4_k_cu_2745d13b_224136ignoreE)
_ZN40_INTERNAL_4a7c7369_4_k_cu_2745d13b_224134cuda3std3__442_GLOBAL__N__4a7c7369_4_k_cu_2745d13b_224136ignoreE:
	.zero		1
	.type		_ZN40_INTERNAL_4a7c7369_4_k_cu_2745d13b_224134cute7productE,@object
	.size		_ZN40_INTERNAL_4a7c7369_4_k_cu_2745d13b_224134cute7productE,(_ZN40_INTERNAL_4a7c7369_4_k_cu_2745d13b_224134cuda3std3__45__cpo3endE - _ZN40_INTERNAL_4a7c7369_4_k_cu_2745d13b_224134cute7productE)
_ZN40_INTERNAL_4a7c7369_4_k_cu_2745d13b_224134cute7productE:
	.zero		1
	.type		_ZN40_INTERNAL_4a7c7369_4_k_cu_2745d13b_224134cuda3std3__45__cpo3endE,@object
	.size		_ZN40_INTERNAL_4a7c7369_4_k_cu_2745d13b_224134cuda3std3__45__cpo3endE,(_ZN40_INTERNAL_4a7c7369_4_k_cu_2745d13b_224134cuda3std3__419piecewise_constructE - _ZN40_INTERNAL_4a7c7369_4_k_cu_2745d13b_224134cuda3std3__45__cpo3endE)
_ZN40_INTERNAL_4a7c7369_4_k_cu_2745d13b_224134cuda3std3__45__cpo3endE:
	.zero		1
	.type		_ZN40_INTERNAL_4a7c7369_4_k_cu_2745d13b_224134cuda3std3__419piecewise_constructE,@object
	.size		_ZN40_INTERNAL_4a7c7369_4_k_cu_2745d13b_224134cuda3std3__419piecewise_constructE,(_ZN40_INTERNAL_4a7c7369_4_k_cu_2745d13b_224134cuda3std3__45__cpo4cendE - _ZN40_INTERNAL_4a7c7369_4_k_cu_2745d13b_224134cuda3std3__419piecewise_constructE)
_ZN40_INTERNAL_4a7c7369_4_k_cu_2745d13b_224134cuda3std3__419piecewise_constructE:
	.zero		1
	.type		_ZN40_INTERNAL_4a7c7369_4_k_cu_2745d13b_224134cuda3std3__45__cpo4cendE,@object
	.size		_ZN40_INTERNAL_4a7c7369_4_k_cu_2745d13b_224134cuda3std3__45__cpo4cendE,(_ZN40_INTERNAL_4a7c7369_4_k_cu_2745d13b_224134cuda3std6ranges3__45__cpo4swapE - _ZN40_INTERNAL_4a7c7369_4_k_cu_2745d13b_224134cuda3std3__45__cpo4cendE)
_ZN40_INTERNAL_4a7c7369_4_k_cu_2745d13b_224134cuda3std3__45__cpo4cendE:
	.zero		1
	.type		_ZN40_INTERNAL_4a7c7369_4_k_cu_2745d13b_224134cuda3std6ranges3__45__cpo4swapE,@object
	.size		_ZN40_INTERNAL_4a7c7369_4_k_cu_2745d13b_224134cuda3std6ranges3__45__cpo4swapE,(.L_9 - _ZN40_INTERNAL_4a7c7369_4_k_cu_2745d13b_224134cuda3std6ranges3__45__cpo4swapE)
_ZN40_INTERNAL_4a7c7369_4_k_cu_2745d13b_224134cuda3std6ranges3__45__cpo4swapE:
	.zero		1
.L_9:


//--------------------- .nv.constant0._ZN7cutlass13device_kernelINS_4gemm6kernel13GemmUniversalIN4cute5tupleIJiiiiEEENS1_10collective13CollectiveMmaINS1_35MainloopSm100TmaUmmaWarpSpecializedILi38ELi2ELi4ENS5_IJNS4_1CILi1EEESB_SB_EEEEENS5_IJNSA_ILi128EEENSA_ILi48EEENSA_ILi32EEEEEEaNS5_IJlSB_lEEEaSI_NS4_8TiledMMAINS4_8MMA_AtomIJNS4_15SM100_MMA_S8_SSIaaiLi128ELi48ELNS4_4UMMA5MajorE0ELSN_0ELNSM_8SaturateE0EEEEEENS4_6LayoutISC_NS5_IJNSA_ILi0EEESS_SS_EEEEENS5_IJNS4_10UnderscoreESV_SV_EEEEENS4_13SM90_TMA_LOADENS4_14ComposedLayoutINS4_7SwizzleILi1ELi4ELi3EEENS4_18smem_ptr_flag_bitsILi8EEENSR_INS5_IJNSA_ILi8EEESG_EEENS5_IJSG_SB_EEEEEEEvNS4_8identityESY_S18_vS19_EENS_8epilogue10collective18CollectiveEpilogueINS1B_23Sm100TmaWarpSpecializedILi1ELi1ELi48ELb0ELb0EEEJSH_NS5_IJNSR_ISE_SB_EENSR_ISF_SB_EEEEEaSI_aSI_NS1B_6fusion15FusionCallbacksIS1F_NS1J_17LinearCombinationIaiaiLNS_15FloatRoundStyleE2EEESH_S1I_JEEENS4_5SM1004TMEM4LOAD26SM100_TMEM_LOAD_32dp32b16xESY_NSZ_INS10_ILi0ELi4ELi3EEES13_NSR_INS5_IJS14_NSA_ILi16EEEEEENS5_IJS1U_SB_EEEEEEENS4_39AutoVectorizingCopyWithAssumedAlignmentILi128EEENS4_14SM90_TMA_STOREES1Y_S20_S20_EEEvvEEEEvNT_6ParamsE --------------------------
	.section	.nv.constant0._ZN7cutlass13device_kernelINS_4gemm6kernel13GemmUniversalIN4cute5tupleIJiiiiEEENS1_10collective13CollectiveMmaINS1_35MainloopSm100TmaUmmaWarpSpecializedILi38ELi2ELi4ENS5_IJNS4_1CILi1EEESB_SB_EEEEENS5_IJNSA_ILi128EEENSA_ILi48EEENSA_ILi32EEEEEEaNS5_IJlSB_lEEEaSI_NS4_8TiledMMAINS4_8MMA_AtomIJNS4_15SM100_MMA_S8_SSIaaiLi128ELi48ELNS4_4UMMA5MajorE0ELSN_0ELNSM_8SaturateE0EEEEEENS4_6LayoutISC_NS5_IJNSA_ILi0EEESS_SS_EEEEENS5_IJNS4_10UnderscoreESV_SV_EEEEENS4_13SM90_TMA_LOADENS4_14ComposedLayoutINS4_7SwizzleILi1ELi4ELi3EEENS4_18smem_ptr_flag_bitsILi8EEENSR_INS5_IJNSA_ILi8EEESG_EEENS5_IJSG_SB_EEEEEEEvNS4_8identityESY_S18_vS19_EENS_8epilogue10collective18CollectiveEpilogueINS1B_23Sm100TmaWarpSpecializedILi1ELi1ELi48ELb0ELb0EEEJSH_NS5_IJNSR_ISE_SB_EENSR_ISF_SB_EEEEEaSI_aSI_NS1B_6fusion15FusionCallbacksIS1F_NS1J_17LinearCombinationIaiaiLNS_15FloatRoundStyleE2EEESH_S1I_JEEENS4_5SM1004TMEM4LOAD26SM100_TMEM_LOAD_32dp32b16xESY_NSZ_INS10_ILi0ELi4ELi3EEES13_NSR_INS5_IJS14_NSA_ILi16EEEEEENS5_IJS1U_SB_EEEEEEENS4_39AutoVectorizingCopyWithAssumedAlignmentILi128EEENS4_14SM90_TMA_STOREES1Y_S20_S20_EEEvvEEEEvNT_6ParamsE,"a",@progbits
	.sectionflags	@""
	.align	4
.nv.constant0._ZN7cutlass13device_kernelINS_4gemm6kernel13GemmUniversalIN4cute5tupleIJiiiiEEENS1_10collective13CollectiveMmaINS1_35MainloopSm100TmaUmmaWarpSpecializedILi38ELi2ELi4ENS5_IJNS4_1CILi1EEESB_SB_EEEEENS5_IJNSA_ILi128EEENSA_ILi48EEENSA_ILi32EEEEEEaNS5_IJlSB_lEEEaSI_NS4_8TiledMMAINS4_8MMA_AtomIJNS4_15SM100_MMA_S8_SSIaaiLi128ELi48ELNS4_4UMMA5MajorE0ELSN_0ELNSM_8SaturateE0EEEEEENS4_6LayoutISC_NS5_IJNSA_ILi0EEESS_SS_EEEEENS5_IJNS4_10UnderscoreESV_SV_EEEEENS4_13SM90_TMA_LOADENS4_14ComposedLayoutINS4_7SwizzleILi1ELi4ELi3EEENS4_18smem_ptr_flag_bitsILi8EEENSR_INS5_IJNSA_ILi8EEESG_EEENS5_IJSG_SB_EEEEEEEvNS4_8identityESY_S18_vS19_EENS_8epilogue10collective18CollectiveEpilogueINS1B_23Sm100TmaWarpSpecializedILi1ELi1ELi48ELb0ELb0EEEJSH_NS5_IJNSR_ISE_SB_EENSR_ISF_SB_EEEEEaSI_aSI_NS1B_6fusion15FusionCallbacksIS1F_NS1J_17LinearCombinationIaiaiLNS_15FloatRoundStyleE2EEESH_S1I_JEEENS4_5SM1004TMEM4LOAD26SM100_TMEM_LOAD_32dp32b16xESY_NSZ_INS10_ILi0ELi4ELi3EEES13_NSR_INS5_IJS14_NSA_ILi16EEEEEENS5_IJS1U_SB_EEEEEEENS4_39AutoVectorizingCopyWithAssumedAlignmentILi128EEENS4_14SM90_TMA_STOREES1Y_S20_S20_EEEvvEEEEvNT_6ParamsE:
	.zero		2944


//--------------------- SYMBOLS --------------------------

	.type		.nv.reservedSmem.offset0,@object
	.size		.nv.reservedSmem.offset0,0x4
	.type		.nv.reservedSmem.cap,@object
	.size		.nv.reservedSmem.cap,0x4
	.type		__assertfail,@function
